//
// Generated by NVIDIA NVVM Compiler
//
// Compiler Build ID: CL-36424714
// Cuda compilation tools, release 13.0, V13.0.88
// Based on NVVM 20.0.0
//

.version 9.0
.target sm_100
.address_size 64

	// .globl	matmul

.visible .entry matmul(
	.param .u64 .ptr .align 1 matmul_param_0,
	.param .u64 .ptr .align 1 matmul_param_1,
	.param .u64 .ptr .align 1 matmul_param_2,
	.param .u32 matmul_param_3
)
{
	.reg .pred 	%p<12>;
	.reg .b32 	%r<40>;
	.reg .b32 	%f<68>;
	.reg .b64 	%rd<67>;

	ld.param.u64 	%rd14, [matmul_param_0];
	ld.param.u64 	%rd15, [matmul_param_1];
	ld.param.u32 	%r17, [matmul_param_3];
	cvta.to.global.u64 	%rd1, %rd15;
	cvta.to.global.u64 	%rd2, %rd14;
	mov.u32 	%r18, %ctaid.y;
	mov.u32 	%r19, %ntid.y;
	mov.u32 	%r20, %tid.y;
	mad.lo.s32 	%r1, %r18, %r19, %r20;
	mov.u32 	%r21, %ctaid.x;
	mov.u32 	%r22, %ntid.x;
	mov.u32 	%r23, %tid.x;
	mad.lo.s32 	%r2, %r21, %r22, %r23;
	max.s32 	%r24, %r1, %r2;
	setp.ge.s32 	%p1, %r24, %r17;
	setp.lt.s32 	%p2, %r17, 1;
	mov.f32 	%f67, 0f00000000;
	or.pred  	%p3, %p1, %p2;
	@%p3 bra 	$L__BB0_12;
	mul.lo.s32 	%r3, %r17, %r1;
	and.b32  	%r4, %r17, 7;
	setp.lt.u32 	%p4, %r17, 8;
	mov.f32 	%f67, 0f00000000;
	mov.b32 	%r38, 0;
	@%p4 bra 	$L__BB0_4;
	and.b32  	%r38, %r17, 2147483640;
	neg.s32 	%r36, %r38;
	mul.wide.u32 	%rd16, %r17, 4;
	add.s64 	%rd3, %rd1, %rd16;
	mul.wide.u32 	%rd17, %r17, 8;
	add.s64 	%rd4, %rd1, %rd17;
	mul.wide.u32 	%rd18, %r17, 12;
	add.s64 	%rd5, %rd1, %rd18;
	mul.wide.u32 	%rd19, %r17, 16;
	add.s64 	%rd6, %rd1, %rd19;
	mul.wide.u32 	%rd20, %r17, 20;
	add.s64 	%rd7, %rd1, %rd20;
	mul.wide.u32 	%rd21, %r17, 24;
	add.s64 	%rd8, %rd1, %rd21;
	mul.wide.u32 	%rd22, %r17, 28;
	add.s64 	%rd9, %rd1, %rd22;
	mul.wide.u32 	%rd23, %r3, 4;
	add.s64 	%rd24, %rd23, %rd2;
	add.s64 	%rd66, %rd24, 16;
	mov.f32 	%f67, 0f00000000;
	mov.u32 	%r35, %r2;
$L__BB0_3:
	.pragma "nounroll";
	mul.wide.s32 	%rd25, %r35, 4;
	add.s64 	%rd26, %rd3, %rd25;
	add.s64 	%rd27, %rd4, %rd25;
	add.s64 	%rd28, %rd5, %rd25;
	add.s64 	%rd29, %rd6, %rd25;
	add.s64 	%rd30, %rd7, %rd25;
	add.s64 	%rd31, %rd8, %rd25;
	add.s64 	%rd32, %rd9, %rd25;
	add.s64 	%rd33, %rd1, %rd25;
	ld.global.f32 	%f17, [%rd66+-16];
	ld.global.f32 	%f18, [%rd33];
	fma.rn.f32 	%f19, %f17, %f18, %f67;
	ld.global.f32 	%f20, [%rd66+-12];
	ld.global.f32 	%f21, [%rd26];
	fma.rn.f32 	%f22, %f20, %f21, %f19;
	ld.global.f32 	%f23, [%rd66+-8];
	ld.global.f32 	%f24, [%rd27];
	fma.rn.f32 	%f25, %f23, %f24, %f22;
	ld.global.f32 	%f26, [%rd66+-4];
	ld.global.f32 	%f27, [%rd28];
	fma.rn.f32 	%f28, %f26, %f27, %f25;
	ld.global.f32 	%f29, [%rd66];
	ld.global.f32 	%f30, [%rd29];
	fma.rn.f32 	%f31, %f29, %f30, %f28;
	ld.global.f32 	%f32, [%rd66+4];
	ld.global.f32 	%f33, [%rd30];
	fma.rn.f32 	%f34, %f32, %f33, %f31;
	ld.global.f32 	%f35, [%rd66+8];
	ld.global.f32 	%f36, [%rd31];
	fma.rn.f32 	%f37, %f35, %f36, %f34;
	ld.global.f32 	%f38, [%rd66+12];
	ld.global.f32 	%f39, [%rd32];
	fma.rn.f32 	%f67, %f38, %f39, %f37;
	add.s32 	%r36, %r36, 8;
	shl.b32 	%r26, %r17, 3;
	add.s32 	%r35, %r35, %r26;
	add.s64 	%rd66, %rd66, 32;
	setp.ne.s32 	%p5, %r36, 0;
	@%p5 bra 	$L__BB0_3;
$L__BB0_4:
	setp.eq.s32 	%p6, %r4, 0;
	@%p6 bra 	$L__BB0_12;
	and.b32  	%r12, %r17, 3;
	setp.lt.u32 	%p7, %r4, 4;
	@%p7 bra 	$L__BB0_7;
	add.s32 	%r27, %r38, %r3;
	mul.wide.u32 	%rd34, %r27, 4;
	add.s64 	%rd35, %rd2, %rd34;
	ld.global.f32 	%f41, [%rd35];
	mad.lo.s32 	%r28, %r38, %r17, %r2;
	mul.wide.s32 	%rd36, %r28, 4;
	add.s64 	%rd37, %rd1, %rd36;
	ld.global.f32 	%f42, [%rd37];
	fma.rn.f32 	%f43, %f41, %f42, %f67;
	cvt.u64.u32 	%rd38, %r3;
	cvt.u64.u32 	%rd39, %r38;
	add.s64 	%rd40, %rd39, %rd38;
	shl.b64 	%rd41, %rd40, 2;
	add.s64 	%rd42, %rd2, %rd41;
	ld.global.f32 	%f44, [%rd42+4];
	mul.wide.u32 	%rd43, %r17, 4;
	add.s64 	%rd44, %rd37, %rd43;
	ld.global.f32 	%f45, [%rd44];
	fma.rn.f32 	%f46, %f44, %f45, %f43;
	ld.global.f32 	%f47, [%rd42+8];
	add.s64 	%rd45, %rd44, %rd43;
	ld.global.f32 	%f48, [%rd45];
	fma.rn.f32 	%f49, %f47, %f48, %f46;
	ld.global.f32 	%f50, [%rd42+12];
	add.s64 	%rd46, %rd45, %rd43;
	ld.global.f32 	%f51, [%rd46];
	fma.rn.f32 	%f67, %f50, %f51, %f49;
	add.s32 	%r38, %r38, 4;
$L__BB0_7:
	setp.eq.s32 	%p8, %r12, 0;
	@%p8 bra 	$L__BB0_12;
	setp.eq.s32 	%p9, %r12, 1;
	@%p9 bra 	$L__BB0_10;
	add.s32 	%r29, %r38, %r3;
	mul.wide.u32 	%rd47, %r29, 4;
	add.s64 	%rd48, %rd2, %rd47;
	ld.global.f32 	%f53, [%rd48];
	mad.lo.s32 	%r30, %r38, %r17, %r2;
	mul.wide.s32 	%rd49, %r30, 4;
	add.s64 	%rd50, %rd1, %rd49;
	ld.global.f32 	%f54, [%rd50];
	fma.rn.f32 	%f55, %f53, %f54, %f67;
	cvt.u64.u32 	%rd51, %r3;
	cvt.u64.u32 	%rd52, %r38;
	add.s64 	%rd53, %rd52, %rd51;
	shl.b64 	%rd54, %rd53, 2;
	add.s64 	%rd55, %rd2, %rd54;
	ld.global.f32 	%f56, [%rd55+4];
	mul.wide.u32 	%rd56, %r17, 4;
	add.s64 	%rd57, %rd50, %rd56;
	ld.global.f32 	%f57, [%rd57];
	fma.rn.f32 	%f67, %f56, %f57, %f55;
	add.s32 	%r38, %r38, 2;
$L__BB0_10:
	and.b32  	%r31, %r17, 1;
	setp.eq.b32 	%p10, %r31, 1;
	not.pred 	%p11, %p10;
	@%p11 bra 	$L__BB0_12;
	add.s32 	%r32, %r38, %r3;
	mul.wide.u32 	%rd58, %r32, 4;
	add.s64 	%rd59, %rd2, %rd58;
	ld.global.f32 	%f58, [%rd59];
	mad.lo.s32 	%r33, %r38, %r17, %r2;
	mul.wide.s32 	%rd60, %r33, 4;
	add.s64 	%rd61, %rd1, %rd60;
	ld.global.f32 	%f59, [%rd61];
	fma.rn.f32 	%f67, %f58, %f59, %f67;
$L__BB0_12:
	ld.param.u64 	%rd65, [matmul_param_2];
	cvta.to.global.u64 	%rd62, %rd65;
	mad.lo.s32 	%r34, %r17, %r1, %r2;
	mul.wide.s32 	%rd63, %r34, 4;
	add.s64 	%rd64, %rd62, %rd63;
	st.global.f32 	[%rd64], %f67;
	ret;

}
	// .globl	coulomb_kernel
.visible .entry coulomb_kernel(
	.param .u64 .ptr .align 1 coulomb_kernel_param_0,
	.param .u64 .ptr .align 1 coulomb_kernel_param_1,
	.param .u64 .ptr .align 1 coulomb_kernel_param_2,
	.param .u64 .ptr .align 1 coulomb_kernel_param_3,
	.param .u64 .ptr .align 1 coulomb_kernel_param_4,
	.param .u64 .ptr .align 1 coulomb_kernel_param_5,
	.param .u64 .ptr .align 1 coulomb_kernel_param_6,
	.param .u64 .ptr .align 1 coulomb_kernel_param_7,
	.param .u32 coulomb_kernel_param_8,
	.param .u32 coulomb_kernel_param_9
)
{
	.reg .pred 	%p<5>;
	.reg .b32 	%r<10>;
	.reg .b32 	%f<17>;
	.reg .b64 	%rd<31>;

	ld.param.u64 	%rd9, [coulomb_kernel_param_1];
	ld.param.u64 	%rd10, [coulomb_kernel_param_2];
	ld.param.u64 	%rd11, [coulomb_kernel_param_3];
	ld.param.u64 	%rd12, [coulomb_kernel_param_4];
	ld.param.u64 	%rd13, [coulomb_kernel_param_5];
	ld.param.u64 	%rd14, [coulomb_kernel_param_6];
	ld.param.u32 	%r3, [coulomb_kernel_param_8];
	ld.param.u32 	%r4, [coulomb_kernel_param_9];
	cvta.to.global.u64 	%rd15, %rd14;
	cvta.to.global.u64 	%rd16, %rd13;
	cvta.to.global.u64 	%rd17, %rd12;
	cvta.to.global.u64 	%rd18, %rd11;
	cvta.to.global.u64 	%rd19, %rd10;
	cvta.to.global.u64 	%rd20, %rd9;
	mov.u32 	%r5, %ctaid.x;
	mov.u32 	%r6, %ntid.x;
	mov.u32 	%r7, %tid.x;
	mad.lo.s32 	%r1, %r5, %r6, %r7;
	div.s32 	%r2, %r1, %r4;
	mul.lo.s32 	%r8, %r2, %r4;
	sub.s32 	%r9, %r1, %r8;
	mul.wide.s32 	%rd21, %r2, 4;
	add.s64 	%rd1, %rd20, %rd21;
	add.s64 	%rd2, %rd19, %rd21;
	add.s64 	%rd3, %rd18, %rd21;
	mul.wide.s32 	%rd22, %r9, 4;
	add.s64 	%rd4, %rd17, %rd22;
	add.s64 	%rd5, %rd16, %rd22;
	add.s64 	%rd6, %rd15, %rd22;
	setp.ge.s32 	%p1, %r2, %r3;
	setp.lt.s32 	%p2, %r4, 0;
	or.pred  	%p3, %p2, %p1;
	@%p3 bra 	$L__BB1_2;
	ld.param.u64 	%rd30, [coulomb_kernel_param_7];
	ld.param.u64 	%rd29, [coulomb_kernel_param_0];
	ld.global.f32 	%f1, [%rd6];
	ld.global.f32 	%f2, [%rd5];
	ld.global.f32 	%f3, [%rd4];
	ld.global.f32 	%f4, [%rd3];
	ld.global.f32 	%f5, [%rd2];
	ld.global.f32 	%f6, [%rd1];
	cvta.to.global.u64 	%rd23, %rd30;
	cvta.to.global.u64 	%rd24, %rd29;
	add.s64 	%rd26, %rd23, %rd21;
	ld.global.f32 	%f7, [%rd26];
	sub.f32 	%f8, %f6, %f3;
	sub.f32 	%f9, %f5, %f2;
	sub.f32 	%f10, %f4, %f1;
	mul.f32 	%f11, %f8, %f8;
	fma.rn.f32 	%f12, %f9, %f9, %f11;
	fma.rn.f32 	%f13, %f10, %f10, %f12;
	sqrt.rn.f32 	%f14, %f13;
	setp.lt.f32 	%p4, %f14, 0f29E12E13;
	div.rn.f32 	%f15, %f7, %f14;
	selp.f32 	%f16, 0f00000000, %f15, %p4;
	mul.wide.s32 	%rd27, %r1, 4;
	add.s64 	%rd28, %rd24, %rd27;
	st.global.f32 	[%rd28], %f16;
$L__BB1_2:
	ret;

}
	// .globl	sum_coulomb_results_kernel
.visible .entry sum_coulomb_results_kernel(
	.param .f64 sum_coulomb_results_kernel_param_0,
	.param .u64 .ptr .align 1 sum_coulomb_results_kernel_param_1,
	.param .u32 sum_coulomb_results_kernel_param_2,
	.param .u32 sum_coulomb_results_kernel_param_3
)
{


	ret;

}


// ===== COMPILED SASS (sm_100) =====

	.target	sm_100

	.elftype	@"ET_EXEC"


//--------------------- .note.nv.tkinfo           --------------------------
	.section	.note.nv.tkinfo,"",@"SHT_NOTE"
	.sectionflags	@"SHF_NOTE_NV_TKINFO"
	.tkinfo
        /*0018*/ 	.word	0x00000002
        /*0030*/ 	.string	""
        /*0030*/ 	.string	"ptxas"
        /*0030*/ 	.string	"Cuda compilation tools, release 13.0, V13.0.88"
        /*0030*/ 	.string	"Build cuda_13.0.r13.0/compiler.36424714_0"
        /*0030*/ 	.string	"-arch sm_100 -m 64 "



//--------------------- .note.nv.cuinfo           --------------------------
	.section	.note.nv.cuinfo,"",@"SHT_NOTE"
	.sectionflags	@"SHF_NOTE_NV_CUINFO"
        /*0018*/ 	.short	0x0002
        /*001a*/ 	.short	0x0064
        /*001c*/ 	.short	0x0082
	.zero		2


//--------------------- .nv.info                  --------------------------
	.section	.nv.info,"",@"SHT_CUDA_INFO"
	.align	4


	//----- nvinfo : EIATTR_REGCOUNT
	.align		4
        /*0000*/ 	.byte	0x04, 0x2f
        /*0002*/ 	.short	(.L_1 - .L_0)
	.align		4
.L_0:
        /*0004*/ 	.word	index@(matmul)
        /*0008*/ 	.word	0x0000001e


	//----- nvinfo : EIATTR_FRAME_SIZE
	.align		4
.L_1:
        /*000c*/ 	.byte	0x04, 0x11
        /*000e*/ 	.short	(.L_3 - .L_2)
	.align		4
.L_2:
        /*0010*/ 	.word	index@(matmul)
        /*0014*/ 	.word	0x00000000


	//----- nvinfo : EIATTR_REGCOUNT
	.align		4
.L_3:
        /*0018*/ 	.byte	0x04, 0x2f
        /*001a*/ 	.short	(.L_5 - .L_4)
	.align		4
.L_4:
        /*001c*/ 	.word	index@(coulomb_kernel)
        /*0020*/ 	.word	0x00000014


	//----- nvinfo : EIATTR_FRAME_SIZE
	.align		4
.L_5:
        /*0024*/ 	.byte	0x04, 0x11
        /*0026*/ 	.short	(.L_7 - .L_6)
	.align		4
.L_6:
        /*0028*/ 	.word	index@($__internal_1_$__cuda_sm3x_div_rn_noftz_f32_slowpath)
        /*002c*/ 	.word	0x00000000


	//----- nvinfo : EIATTR_FRAME_SIZE
	.align		4
.L_7:
        /*0030*/ 	.byte	0x04, 0x11
        /*0032*/ 	.short	(.L_9 - .L_8)
	.align		4
.L_8:
        /*0034*/ 	.word	index@($__internal_0_$__cuda_sm20_sqrt_rn_f32_slowpath)
        /*0038*/ 	.word	0x00000000


	//----- nvinfo : EIATTR_FRAME_SIZE
	.align		4
.L_9:
        /*003c*/ 	.byte	0x04, 0x11
        /*003e*/ 	.short	(.L_11 - .L_10)
	.align		4
.L_10:
        /*0040*/ 	.word	index@(coulomb_kernel)
        /*0044*/ 	.word	0x00000000


	//----- nvinfo : EIATTR_REGCOUNT
	.align		4
.L_11:
        /*0048*/ 	.byte	0x04, 0x2f
        /*004a*/ 	.short	(.L_13 - .L_12)
	.align		4
.L_12:
        /*004c*/ 	.word	index@(sum_coulomb_results_kernel)
        /*0050*/ 	.word	0x00000004


	//----- nvinfo : EIATTR_FRAME_SIZE
	.align		4
.L_13:
        /*0054*/ 	.byte	0x04, 0x11
        /*0056*/ 	.short	(.L_15 - .L_14)
	.align		4
.L_14:
        /*0058*/ 	.word	index@(sum_coulomb_results_kernel)
        /*005c*/ 	.word	0x00000000


	//----- nvinfo : EIATTR_MIN_STACK_SIZE
	.align		4
.L_15:
        /*0060*/ 	.byte	0x04, 0x12
        /*0062*/ 	.short	(.L_17 - .L_16)
	.align		4
.L_16:
        /*0064*/ 	.word	index@(sum_coulomb_results_kernel)
        /*0068*/ 	.word	0x00000000


	//----- nvinfo : EIATTR_MIN_STACK_SIZE
	.align		4
.L_17:
        /*006c*/ 	.byte	0x04, 0x12
        /*006e*/ 	.short	(.L_19 - .L_18)
	.align		4
.L_18:
        /*0070*/ 	.word	index@(coulomb_kernel)
        /*0074*/ 	.word	0x00000000


	//----- nvinfo : EIATTR_MIN_STACK_SIZE
	.align		4
.L_19:
        /*0078*/ 	.byte	0x04, 0x12
        /*007a*/ 	.short	(.L_21 - .L_20)
	.align		4
.L_20:
        /*007c*/ 	.word	index@(matmul)
        /*0080*/ 	.word	0x00000000
.L_21:


//--------------------- .nv.compat                --------------------------
	.section	.nv.compat,"",@"SHT_CUDA_COMPAT_INFO"
	.align	4
        /*0000*/ 	.byte	0x02, 0x09, 0x00, 0x00, 0x02, 0x02, 0x01, 0x00, 0x02, 0x05, 0x05, 0x00, 0x03, 0x07, 0x01, 0x01
        /*0010*/ 	.byte	0x02, 0x03, 0x00, 0x00, 0x02, 0x06, 0x01, 0x00, 0x04, 0x0b, 0x08, 0x00, 0x01, 0x00, 0x00, 0x00
        /*0020*/ 	.byte	0x00, 0x00, 0x00, 0x00


//--------------------- .nv.info.sum_coulomb_results_kernel --------------------------
	.section	.nv.info.sum_coulomb_results_kernel,"",@"SHT_CUDA_INFO"
	.sectionflags	@""
	.align	4


	//----- nvinfo : EIATTR_CUDA_API_VERSION
	.align		4
        /*0000*/ 	.byte	0x04, 0x37
        /*0002*/ 	.short	(.L_23 - .L_22)
.L_22:
        /*0004*/ 	.word	0x00000082


	//----- nvinfo : EIATTR_KPARAM_INFO
	.align		4
.L_23:
        /*0008*/ 	.byte	0x04, 0x17
        /*000a*/ 	.short	(.L_25 - .L_24)
.L_24:
        /*000c*/ 	.word	0x00000000
        /*0010*/ 	.short	0x0003
        /*0012*/ 	.short	0x0014
        /*0014*/ 	.byte	0x00, 0xf0, 0x11, 0x00


	//----- nvinfo : EIATTR_KPARAM_INFO
	.align		4
.L_25:
        /*0018*/ 	.byte	0x04, 0x17
        /*001a*/ 	.short	(.L_27 - .L_26)
.L_26:
        /*001c*/ 	.word	0x00000000
        /*0020*/ 	.short	0x0002
        /*0022*/ 	.short	0x0010
        /*0024*/ 	.byte	0x00, 0xf0, 0x11, 0x00


	//----- nvinfo : EIATTR_KPARAM_INFO
	.align		4
.L_27:
        /*0028*/ 	.byte	0x04, 0x17
        /*002a*/ 	.short	(.L_29 - .L_28)
.L_28:
        /*002c*/ 	.word	0x00000000
        /*0030*/ 	.short	0x0001
        /*0032*/ 	.short	0x0008
        /*0034*/ 	.byte	0x00, 0xf5, 0x21, 0x00


	//----- nvinfo : EIATTR_KPARAM_INFO
	.align		4
.L_29:
        /*0038*/ 	.byte	0x04, 0x17
        /*003a*/ 	.short	(.L_31 - .L_30)
.L_30:
        /*003c*/ 	.word	0x00000000
        /*0040*/ 	.short	0x0000
        /*0042*/ 	.short	0x0000
        /*0044*/ 	.byte	0x00, 0xf0, 0x21, 0x00


	//----- nvinfo : EIATTR_SPARSE_MMA_MASK
	.align		4
.L_31:
        /*0048*/ 	.byte	0x03, 0x50
        /*004a*/ 	.short	0x0000


	//----- nvinfo : EIATTR_MAXREG_COUNT
	.align		4
        /*004c*/ 	.byte	0x03, 0x1b
        /*004e*/ 	.short	0x00ff


	//----- nvinfo : EIATTR_MERCURY_ISA_VERSION
	.align		4
        /*0050*/ 	.byte	0x03, 0x5f
        /*0052*/ 	.short	0x0101


	//----- nvinfo : EIATTR_VRC_CTA_INIT_COUNT
	.align		4
        /*0054*/ 	.byte	0x02, 0x4a
	.zero		1
	.zero		1


	//----- nvinfo : EIATTR_EXIT_INSTR_OFFSETS
	.align		4
        /*0058*/ 	.byte	0x04, 0x1c
        /*005a*/ 	.short	(.L_33 - .L_32)


	//   ....[0]....
.L_32:
        /*005c*/ 	.word	0x00000010


	//----- nvinfo : EIATTR_CBANK_PARAM_SIZE
	.align		4
.L_33:
        /*0060*/ 	.byte	0x03, 0x19
        /*0062*/ 	.short	0x0018


	//----- nvinfo : EIATTR_PARAM_CBANK
	.align		4
        /*0064*/ 	.byte	0x04, 0x0a
        /*0066*/ 	.short	(.L_35 - .L_34)
	.align		4
.L_34:
        /*0068*/ 	.word	index@(.nv.constant0.sum_coulomb_results_kernel)
        /*006c*/ 	.short	0x0380
        /*006e*/ 	.short	0x0018


	//----- nvinfo : EIATTR_SW_WAR
	.align		4
.L_35:
        /*0070*/ 	.byte	0x04, 0x36
        /*0072*/ 	.short	(.L_37 - .L_36)
.L_36:
        /*0074*/ 	.word	0x00000008
.L_37:


//--------------------- .nv.info.coulomb_kernel   --------------------------
	.section	.nv.info.coulomb_kernel,"",@"SHT_CUDA_INFO"
	.sectionflags	@""
	.align	4


	//----- nvinfo : EIATTR_CUDA_API_VERSION
	.align		4
        /*0000*/ 	.byte	0x04, 0x37
        /*0002*/ 	.short	(.L_39 - .L_38)
.L_38:
        /*0004*/ 	.word	0x00000082


	//----- nvinfo : EIATTR_KPARAM_INFO
	.align		4
.L_39:
        /*0008*/ 	.byte	0x04, 0x17
        /*000a*/ 	.short	(.L_41 - .L_40)
.L_40:
        /*000c*/ 	.word	0x00000000
        /*0010*/ 	.short	0x0009
        /*0012*/ 	.short	0x0044
        /*0014*/ 	.byte	0x00, 0xf0, 0x11, 0x00


	//----- nvinfo : EIATTR_KPARAM_INFO
	.align		4
.L_41:
        /*0018*/ 	.byte	0x04, 0x17
        /*001a*/ 	.short	(.L_43 - .L_42)
.L_42:
        /*001c*/ 	.word	0x00000000
        /*0020*/ 	.short	0x0008
        /*0022*/ 	.short	0x0040
        /*0024*/ 	.byte	0x00, 0xf0, 0x11, 0x00


	//----- nvinfo : EIATTR_KPARAM_INFO
	.align		4
.L_43:
        /*0028*/ 	.byte	0x04, 0x17
        /*002a*/ 	.short	(.L_45 - .L_44)
.L_44:
        /*002c*/ 	.word	0x00000000
        /*0030*/ 	.short	0x0007
        /*0032*/ 	.short	0x0038
        /*0034*/ 	.byte	0x00, 0xf5, 0x21, 0x00


	//----- nvinfo : EIATTR_KPARAM_INFO
	.align		4
.L_45:
        /*0038*/ 	.byte	0x04, 0x17
        /*003a*/ 	.short	(.L_47 - .L_46)
.L_46:
        /*003c*/ 	.word	0x00000000
        /*0040*/ 	.short	0x0006
        /*0042*/ 	.short	0x0030
        /*0044*/ 	.byte	0x00, 0xf5, 0x21, 0x00


	//----- nvinfo : EIATTR_KPARAM_INFO
	.align		4
.L_47:
        /*0048*/ 	.byte	0x04, 0x17
        /*004a*/ 	.short	(.L_49 - .L_48)
.L_48:
        /*004c*/ 	.word	0x00000000
        /*0050*/ 	.short	0x0005
        /*0052*/ 	.short	0x0028
        /*0054*/ 	.byte	0x00, 0xf5, 0x21, 0x00


	//----- nvinfo : EIATTR_KPARAM_INFO
	.align		4
.L_49:
        /*0058*/ 	.byte	0x04, 0x17
        /*005a*/ 	.short	(.L_51 - .L_50)
.L_50:
        /*005c*/ 	.word	0x00000000
        /*0060*/ 	.short	0x0004
        /*0062*/ 	.short	0x0020
        /*0064*/ 	.byte	0x00, 0xf5, 0x21, 0x00


	//----- nvinfo : EIATTR_KPARAM_INFO
	.align		4
.L_51:
        /*0068*/ 	.byte	0x04, 0x17
        /*006a*/ 	.short	(.L_53 - .L_52)
.L_52:
        /*006c*/ 	.word	0x00000000
        /*0070*/ 	.short	0x0003
        /*0072*/ 	.short	0x0018
        /*0074*/ 	.byte	0x00, 0xf5, 0x21, 0x00


	//----- nvinfo : EIATTR_KPARAM_INFO
	.align		4
.L_53:
        /*0078*/ 	.byte	0x04, 0x17
        /*007a*/ 	.short	(.L_55 - .L_54)
.L_54:
        /*007c*/ 	.word	0x00000000
        /*0080*/ 	.short	0x0002
        /*0082*/ 	.short	0x0010
        /*0084*/ 	.byte	0x00, 0xf5, 0x21, 0x00


	//----- nvinfo : EIATTR_KPARAM_INFO
	.align		4
.L_55:
        /*0088*/ 	.byte	0x04, 0x17
        /*008a*/ 	.short	(.L_57 - .L_56)
.L_56:
        /*008c*/ 	.word	0x00000000
        /*0090*/ 	.short	0x0001
        /*0092*/ 	.short	0x0008
        /*0094*/ 	.byte	0x00, 0xf5, 0x21, 0x00


	//----- nvinfo : EIATTR_KPARAM_INFO
	.align		4
.L_57:
        /*0098*/ 	.byte	0x04, 0x17
        /*009a*/ 	.short	(.L_59 - .L_58)
.L_58:
        /*009c*/ 	.word	0x00000000
        /*00a0*/ 	.short	0x0000
        /*00a2*/ 	.short	0x0000
        /*00a4*/ 	.byte	0x00, 0xf5, 0x21, 0x00


	//----- nvinfo : EIATTR_SPARSE_MMA_MASK
	.align		4
.L_59:
        /*00a8*/ 	.byte	0x03, 0x50
        /*00aa*/ 	.short	0x0000


	//----- nvinfo : EIATTR_MAXREG_COUNT
	.align		4
        /*00ac*/ 	.byte	0x03, 0x1b
        /*00ae*/ 	.short	0x00ff


	//----- nvinfo : EIATTR_MERCURY_ISA_VERSION
	.align		4
        /*00b0*/ 	.byte	0x03, 0x5f
        /*00b2*/ 	.short	0x0101


	//----- nvinfo : EIATTR_VRC_CTA_INIT_COUNT
	.align		4
        /*00b4*/ 	.byte	0x02, 0x4a
	.zero		1
	.zero		1


	//----- nvinfo : EIATTR_EXIT_INSTR_OFFSETS
	.align		4
        /*00b8*/ 	.byte	0x04, 0x1c
        /*00ba*/ 	.short	(.L_61 - .L_60)


	//   ....[0]....
.L_60:
        /*00bc*/ 	.word	0x00000210


	//   ....[1]....
        /*00c0*/ 	.word	0x000005f0


	//----- nvinfo : EIATTR_CRS_STACK_SIZE
	.align		4
.L_61:
        /*00c4*/ 	.byte	0x04, 0x1e
        /*00c6*/ 	.short	(.L_63 - .L_62)
.L_62:
        /*00c8*/ 	.word	0x00000000


	//----- nvinfo : EIATTR_CBANK_PARAM_SIZE
	.align		4
.L_63:
        /*00cc*/ 	.byte	0x03, 0x19
        /*00ce*/ 	.short	0x0048


	//----- nvinfo : EIATTR_PARAM_CBANK
	.align		4
        /*00d0*/ 	.byte	0x04, 0x0a
        /*00d2*/ 	.short	(.L_65 - .L_64)
	.align		4
.L_64:
        /*00d4*/ 	.word	index@(.nv.constant0.coulomb_kernel)
        /*00d8*/ 	.short	0x0380
        /*00da*/ 	.short	0x0048


	//----- nvinfo : EIATTR_SW_WAR
	.align		4
.L_65:
        /*00dc*/ 	.byte	0x04, 0x36
        /*00de*/ 	.short	(.L_67 - .L_66)
.L_66:
        /*00e0*/ 	.word	0x00000008
.L_67:


//--------------------- .nv.info.matmul           --------------------------
	.section	.nv.info.matmul,"",@"SHT_CUDA_INFO"
	.sectionflags	@""
	.align	4


	//----- nvinfo : EIATTR_CUDA_API_VERSION
	.align		4
        /*0000*/ 	.byte	0x04, 0x37
        /*0002*/ 	.short	(.L_69 - .L_68)
.L_68:
        /*0004*/ 	.word	0x00000082


	//----- nvinfo : EIATTR_KPARAM_INFO
	.align		4
.L_69:
        /*0008*/ 	.byte	0x04, 0x17
        /*000a*/ 	.short	(.L_71 - .L_70)
.L_70:
        /*000c*/ 	.word	0x00000000
        /*0010*/ 	.short	0x0003
        /*0012*/ 	.short	0x0018
        /*0014*/ 	.byte	0x00, 0xf0, 0x11, 0x00


	//----- nvinfo : EIATTR_KPARAM_INFO
	.align		4
.L_71:
        /*0018*/ 	.byte	0x04, 0x17
        /*001a*/ 	.short	(.L_73 - .L_72)
.L_72:
        /*001c*/ 	.word	0x00000000
        /*0020*/ 	.short	0x0002
        /*0022*/ 	.short	0x0010
        /*0024*/ 	.byte	0x00, 0xf5, 0x21, 0x00


	//----- nvinfo : EIATTR_KPARAM_INFO
	.align		4
.L_73:
        /*0028*/ 	.byte	0x04, 0x17
        /*002a*/ 	.short	(.L_75 - .L_74)
.L_74:
        /*002c*/ 	.word	0x00000000
        /*0030*/ 	.short	0x0001
        /*0032*/ 	.short	0x0008
        /*0034*/ 	.byte	0x00, 0xf5, 0x21, 0x00


	//----- nvinfo : EIATTR_KPARAM_INFO
	.align		4
.L_75:
        /*0038*/ 	.byte	0x04, 0x17
        /*003a*/ 	.short	(.L_77 - .L_76)
.L_76:
        /*003c*/ 	.word	0x00000000
        /*0040*/ 	.short	0x0000
        /*0042*/ 	.short	0x0000
        /*0044*/ 	.byte	0x00, 0xf5, 0x21, 0x00


	//----- nvinfo : EIATTR_SPARSE_MMA_MASK
	.align		4
.L_77:
        /*0048*/ 	.byte	0x03, 0x50
        /*004a*/ 	.short	0x0000


	//----- nvinfo : EIATTR_MAXREG_COUNT
	.align		4
        /*004c*/ 	.byte	0x03, 0x1b
        /*004e*/ 	.short	0x00ff


	//----- nvinfo : EIATTR_MERCURY_ISA_VERSION
	.align		4
        /*0050*/ 	.byte	0x03, 0x5f
        /*0052*/ 	.short	0x0101


	//----- nvinfo : EIATTR_VRC_CTA_INIT_COUNT
	.align		4
        /*0054*/ 	.byte	0x02, 0x4a
	.zero		1
	.zero		1


	//----- nvinfo : EIATTR_EXIT_INSTR_OFFSETS
	.align		4
        /*0058*/ 	.byte	0x04, 0x1c
        /*005a*/ 	.short	(.L_79 - .L_78)


	//   ....[0]....
.L_78:
        /*005c*/ 	.word	0x00000b00


	//----- nvinfo : EIATTR_CRS_STACK_SIZE
	.align		4
.L_79:
        /*0060*/ 	.byte	0x04, 0x1e
        /*0062*/ 	.short	(.L_81 - .L_80)
.L_80:
        /*0064*/ 	.word	0x00000000


	//----- nvinfo : EIATTR_CBANK_PARAM_SIZE
	.align		4
.L_81:
        /*0068*/ 	.byte	0x03, 0x19
        /*006a*/ 	.short	0x001c


	//----- nvinfo : EIATTR_PARAM_CBANK
	.align		4
        /*006c*/ 	.byte	0x04, 0x0a
        /*006e*/ 	.short	(.L_83 - .L_82)
	.align		4
.L_82:
        /*0070*/ 	.word	index@(.nv.constant0.matmul)
        /*0074*/ 	.short	0x0380
        /*0076*/ 	.short	0x001c


	//----- nvinfo : EIATTR_SW_WAR
	.align		4
.L_83:
        /*0078*/ 	.byte	0x04, 0x36
        /*007a*/ 	.short	(.L_85 - .L_84)
.L_84:
        /*007c*/ 	.word	0x00000008
.L_85:


//--------------------- .nv.callgraph             --------------------------
	.section	.nv.callgraph,"",@"SHT_CUDA_CALLGRAPH"
	.align	4
	.sectionentsize	8
	.align		4
        /*0000*/ 	.word	0x00000000
	.align		4
        /*0004*/ 	.word	0xffffffff
	.align		4
        /*0008*/ 	.word	0x00000000
	.align		4
        /*000c*/ 	.word	0xfffffffe
	.align		4
        /*0010*/ 	.word	0x00000000
	.align		4
        /*0014*/ 	.word	0xfffffffd
	.align		4
        /*0018*/ 	.word	0x00000000
	.align		4
        /*001c*/ 	.word	0xfffffffc


//--------------------- .text.sum_coulomb_results_kernel --------------------------
	.section	.text.sum_coulomb_results_kernel,"ax",@progbits
	.align	128
        .global         sum_coulomb_results_kernel
        .type           sum_coulomb_results_kernel,@function
        .size           sum_coulomb_results_kernel,(.L_x_27 - sum_coulomb_results_kernel)
        .other          sum_coulomb_results_kernel,@"STO_CUDA_ENTRY STV_DEFAULT"
sum_coulomb_results_kernel:
.text.sum_coulomb_results_kernel:
[----:B------:R-:W-:Y:S01]  /*0000*/  LDC R1, c[0x0][0x37c] ;  /* 0x0000df00ff017b82 */ /* 0x000fe20000000800 */
[----:B------:R-:W-:Y:S05]  /*0010*/  EXIT ;  /* 0x000000000000794d */ /* 0x000fea0003800000 */
.L_x_0:
[----:B------:R-:W-:-:S00]  /*0020*/  BRA `(.L_x_0) ;  /* 0xfffffffc00fc7947 */ /* 0x000fc0000383ffff */
[----:B------:R-:W-:-:S00]  /*0030*/  NOP ;  /* 0x0000000000007918 */ /* 0x000fc00000000000 */
        /* <DEDUP_REMOVED lines=12> */
.L_x_27:


//--------------------- .text.coulomb_kernel      --------------------------
	.section	.text.coulomb_kernel,"ax",@progbits
	.align	128
        .global         coulomb_kernel
        .type           coulomb_kernel,@function
        .size           coulomb_kernel,(.L_x_26 - coulomb_kernel)
        .other          coulomb_kernel,@"STO_CUDA_ENTRY STV_DEFAULT"
coulomb_kernel:
.text.coulomb_kernel:
[----:B------:R-:W-:Y:S08]  /*0000*/  LDC R1, c[0x0][0x37c] ;  /* 0x0000df00ff017b82 */ /* 0x000ff00000000800 */
[----:B------:R-:W0:Y:S01]  /*0010*/  LDC R5, c[0x0][0x3c4] ;  /* 0x0000f100ff057b82 */ /* 0x000e220000000800 */
[----:B------:R-:W1:Y:S07]  /*0020*/  S2R R7, SR_TID.X ;  /* 0x0000000000077919 */ /* 0x000e6e0000002100 */
[----:B------:R-:W1:Y:S08]  /*0030*/  S2UR UR4, SR_CTAID.X ;  /* 0x00000000000479c3 */ /* 0x000e700000002500 */
[----:B------:R-:W1:Y:S01]  /*0040*/  LDC R4, c[0x0][0x360] ;  /* 0x0000d800ff047b82 */ /* 0x000e620000000800 */
[----:B0-----:R-:W-:-:S07]  /*0050*/  IABS R9, R5 ;  /* 0x0000000500097213 */ /* 0x001fce0000000000 */
[----:B------:R-:W0:Y:S01]  /*0060*/  LDC.64 R12, c[0x0][0x3a0] ;  /* 0x0000e800ff0c7b82 */ /* 0x000e220000000a00 */
[----:B------:R-:W2:Y:S01]  /*0070*/  I2F.RP R0, R9 ;  /* 0x0000000900007306 */ /* 0x000ea20000209400 */
[----:B-1----:R-:W-:Y:S01]  /*0080*/  IMAD R4, R4, UR4, R7 ;  /* 0x0000000404047c24 */ /* 0x002fe2000f8e0207 */
[----:B------:R-:W1:Y:S06]  /*0090*/  LDCU UR4, c[0x0][0x3c0] ;  /* 0x00007800ff0477ac */ /* 0x000e6c0008000800 */
[----:B--2---:R-:W2:Y:S02]  /*00a0*/  MUFU.RCP R0, R0 ;  /* 0x0000000000007308 */ /* 0x004ea40000001000 */
[----:B--2---:R-:W-:-:S06]  /*00b0*/  VIADD R2, R0, 0xffffffe ;  /* 0x0ffffffe00027836 */ /* 0x004fcc0000000000 */
[----:B------:R2:W3:Y:S02]  /*00c0*/  F2I.FTZ.U32.TRUNC.NTZ R3, R2 ;  /* 0x0000000200037305 */ /* 0x0004e4000021f000 */
[----:B--2---:R-:W-:Y:S02]  /*00d0*/  IMAD.MOV.U32 R2, RZ, RZ, RZ ;  /* 0x000000ffff027224 */ /* 0x004fe400078e00ff */
[----:B---3--:R-:W-:-:S04]  /*00e0*/  IMAD.MOV R6, RZ, RZ, -R3 ;  /* 0x000000ffff067224 */ /* 0x008fc800078e0a03 */
[----:B------:R-:W-:Y:S01]  /*00f0*/  IMAD R7, R6, R9, RZ ;  /* 0x0000000906077224 */ /* 0x000fe200078e02ff */
[----:B------:R-:W-:-:S03]  /*0100*/  IABS R6, R4 ;  /* 0x0000000400067213 */ /* 0x000fc60000000000 */
[----:B------:R-:W-:-:S06]  /*0110*/  IMAD.HI.U32 R3, R3, R7, R2 ;  /* 0x0000000703037227 */ /* 0x000fcc00078e0002 */
[----:B------:R-:W-:-:S05]  /*0120*/  IMAD.HI.U32 R0, R3, R6, RZ ;  /* 0x0000000603007227 */ /* 0x000fca00078e00ff */
[----:B------:R-:W-:-:S05]  /*0130*/  IADD3 R3, PT, PT, -R0, RZ, RZ ;  /* 0x000000ff00037210 */ /* 0x000fca0007ffe1ff */
[----:B------:R-:W-:-:S05]  /*0140*/  IMAD R2, R9, R3, R6 ;  /* 0x0000000309027224 */ /* 0x000fca00078e0206 */
[----:B------:R-:W-:-:S13]  /*0150*/  ISETP.GT.U32.AND P1, PT, R9, R2, PT ;  /* 0x000000020900720c */ /* 0x000fda0003f24070 */
[----:B------:R-:W-:Y:S02]  /*0160*/  @!P1 IMAD.IADD R2, R2, 0x1, -R9 ;  /* 0x0000000102029824 */ /* 0x000fe400078e0a09 */
[----:B------:R-:W-:Y:S01]  /*0170*/  @!P1 VIADD R0, R0, 0x1 ;  /* 0x0000000100009836 */ /* 0x000fe20000000000 */
[----:B------:R-:W-:Y:S02]  /*0180*/  ISETP.NE.AND P1, PT, R5, RZ, PT ;  /* 0x000000ff0500720c */ /* 0x000fe40003f25270 */
[----:B------:R-:W-:Y:S02]  /*0190*/  ISETP.GE.U32.AND P0, PT, R2, R9, PT ;  /* 0x000000090200720c */ /* 0x000fe40003f06070 */
[----:B------:R-:W-:-:S04]  /*01a0*/  LOP3.LUT R2, R4, R5, RZ, 0x3c, !PT ;  /* 0x0000000504027212 */ /* 0x000fc800078e3cff */
[----:B------:R-:W-:-:S07]  /*01b0*/  ISETP.GE.AND P2, PT, R2, RZ, PT ;  /* 0x000000ff0200720c */ /* 0x000fce0003f46270 */
[----:B------:R-:W-:-:S06]  /*01c0*/  @P0 IADD3 R0, PT, PT, R0, 0x1, RZ ;  /* 0x0000000100000810 */ /* 0x000fcc0007ffe0ff */
[----:B------:R-:W-:Y:S01]  /*01d0*/  @!P2 IMAD.MOV R0, RZ, RZ, -R0 ;  /* 0x000000ffff00a224 */ /* 0x000fe200078e0a00 */
[----:B------:R-:W-:-:S04]  /*01e0*/  @!P1 LOP3.LUT R0, RZ, R5, RZ, 0x33, !PT ;  /* 0x00000005ff009212 */ /* 0x000fc800078e33ff */
[----:B-1----:R-:W-:-:S04]  /*01f0*/  ISETP.GE.AND P0, PT, R0, UR4, PT ;  /* 0x0000000400007c0c */ /* 0x002fc8000bf06270 */
[----:B------:R-:W-:-:S13]  /*0200*/  ISETP.LT.OR P0, PT, R5, RZ, P0 ;  /* 0x000000ff0500720c */ /* 0x000fda0000701670 */
[----:B0-----:R-:W-:Y:S05]  /*0210*/  @P0 EXIT ;  /* 0x000000000000094d */ /* 0x001fea0003800000 */
[----:B------:R-:W0:Y:S01]  /*0220*/  LDC.64 R10, c[0x0][0x388] ;  /* 0x0000e200ff0a7b82 */ /* 0x000e220000000a00 */
[----:B------:R-:W1:Y:S01]  /*0230*/  LDCU.64 UR4, c[0x0][0x358] ;  /* 0x00006b00ff0477ac */ /* 0x000e620008000a00 */
[----:B------:R-:W-:-:S04]  /*0240*/  IMAD.MOV R17, RZ, RZ, -R0 ;  /* 0x000000ffff117224 */ /* 0x000fc800078e0a00 */
[----:B------:R-:W-:Y:S02]  /*0250*/  IMAD R17, R5, R17, R4 ;  /* 0x0000001105117224 */ /* 0x000fe400078e0204 */
[----:B------:R-:W2:Y:S02]  /*0260*/  LDC.64 R14, c[0x0][0x3a8] ;  /* 0x0000ea00ff0e7b82 */ /* 0x000ea40000000a00 */
[----:B------:R-:W-:-:S06]  /*0270*/  IMAD.WIDE R12, R17, 0x4, R12 ;  /* 0x00000004110c7825 */ /* 0x000fcc00078e020c */
[----:B------:R-:W3:Y:S01]  /*0280*/  LDC.64 R8, c[0x0][0x390] ;  /* 0x0000e400ff087b82 */ /* 0x000ee20000000a00 */
[----:B-1----:R-:W4:Y:S07]  /*0290*/  LDG.E R5, desc[UR4][R12.64] ;  /* 0x000000040c057981 */ /* 0x002f2e000c1e1900 */
[----:B------:R-:W1:Y:S01]  /*02a0*/  LDC.64 R6, c[0x0][0x3b0] ;  /* 0x0000ec00ff067b82 */ /* 0x000e620000000a00 */
[----:B0-----:R-:W-:-:S06]  /*02b0*/  IMAD.WIDE R10, R0, 0x4, R10 ;  /* 0x00000004000a7825 */ /* 0x001fcc00078e020a */
[----:B------:R-:W4:Y:S01]  /*02c0*/  LDG.E R10, desc[UR4][R10.64] ;  /* 0x000000040a0a7981 */ /* 0x000f22000c1e1900 */
[----:B------:R-:W0:Y:S01]  /*02d0*/  LDC.64 R2, c[0x0][0x398] ;  /* 0x0000e600ff027b82 */ /* 0x000e220000000a00 */
[----:B--2---:R-:W-:-:S06]  /*02e0*/  IMAD.WIDE R14, R17, 0x4, R14 ;  /* 0x00000004110e7825 */ /* 0x004fcc00078e020e */
[----:B------:R-:W2:Y:S01]  /*02f0*/  LDG.E R14, desc[UR4][R14.64] ;  /* 0x000000040e0e7981 */ /* 0x000ea2000c1e1900 */
[----:B---3--:R-:W-:-:S06]  /*0300*/  IMAD.WIDE R8, R0, 0x4, R8 ;  /* 0x0000000400087825 */ /* 0x008fcc00078e0208 */
[----:B------:R-:W2:Y:S01]  /*0310*/  LDG.E R9, desc[UR4][R8.64] ;  /* 0x0000000408097981 */ /* 0x000ea2000c1e1900 */
[----:B-1----:R-:W-:-:S06]  /*0320*/  IMAD.WIDE R16, R17, 0x4, R6 ;  /* 0x0000000411107825 */ /* 0x002fcc00078e0206 */
[----:B------:R-:W3:Y:S01]  /*0330*/  LDG.E R16, desc[UR4][R16.64] ;  /* 0x0000000410107981 */ /* 0x000ee2000c1e1900 */
[C---:B0-----:R-:W-:Y:S02]  /*0340*/  IMAD.WIDE R6, R0.reuse, 0x4, R2 ;  /* 0x0000000400067825 */ /* 0x041fe400078e0202 */
[----:B------:R-:W0:Y:S04]  /*0350*/  LDC.64 R2, c[0x0][0x3b8] ;  /* 0x0000ee00ff027b82 */ /* 0x000e280000000a00 */
[----:B------:R-:W3:Y:S01]  /*0360*/  LDG.E R7, desc[UR4][R6.64] ;  /* 0x0000000406077981 */ /* 0x000ee2000c1e1900 */
[----:B0-----:R-:W-:-:S05]  /*0370*/  IMAD.WIDE R2, R0, 0x4, R2 ;  /* 0x0000000400027825 */ /* 0x001fca00078e0202 */
[----:B------:R0:W5:Y:S01]  /*0380*/  LDG.E R0, desc[UR4][R2.64] ;  /* 0x0000000402007981 */ /* 0x000162000c1e1900 */
[----:B------:R-:W-:Y:S01]  /*0390*/  BSSY.RECONVERGENT B0, `(.L_x_1) ;  /* 0x0000013000007945 */ /* 0x000fe20003800200 */
[----:B----4-:R-:W-:-:S04]  /*03a0*/  FADD R5, -R5, R10 ;  /* 0x0000000a05057221 */ /* 0x010fc80000000100 */
[----:B------:R-:W-:Y:S01]  /*03b0*/  FMUL R11, R5, R5 ;  /* 0x00000005050b7220 */ /* 0x000fe20000400000 */
[----:B--2---:R-:W-:-:S04]  /*03c0*/  FADD R12, -R14, R9 ;  /* 0x000000090e0c7221 */ /* 0x004fc80000000100 */
[----:B------:R-:W-:Y:S01]  /*03d0*/  FFMA R12, R12, R12, R11 ;  /* 0x0000000c0c0c7223 */ /* 0x000fe2000000000b */
[----:B---3--:R-:W-:-:S04]  /*03e0*/  FADD R5, -R16, R7 ;  /* 0x0000000710057221 */ /* 0x008fc80000000100 */
[----:B0-----:R-:W-:-:S05]  /*03f0*/  FFMA R2, R5, R5, R12 ;  /* 0x0000000505027223 */ /* 0x001fca000000000c */
[----:B------:R-:W-:Y:S01]  /*0400*/  IADD3 R5, PT, PT, R2, -0xd000000, RZ ;  /* 0xf300000002057810 */ /* 0x000fe20007ffe0ff */
[----:B------:R0:W1:Y:S03]  /*0410*/  MUFU.RSQ R9, R2 ;  /* 0x0000000200097308 */ /* 0x0000660000001400 */
[----:B------:R-:W-:-:S13]  /*0420*/  ISETP.GT.U32.AND P0, PT, R5, 0x727fffff, PT ;  /* 0x727fffff0500780c */ /* 0x000fda0003f04070 */
[----:B0-----:R-:W-:Y:S05]  /*0430*/  @!P0 BRA `(.L_x_2) ;  /* 0x0000000000108947 */ /* 0x001fea0003800000 */
[----:B-1----:R-:W-:-:S07]  /*0440*/  MOV R9, 0x460 ;  /* 0x0000046000097802 */ /* 0x002fce0000000f00 */
[----:B-----5:R-:W-:Y:S05]  /*0450*/  CALL.REL.NOINC `($__internal_0_$__cuda_sm20_sqrt_rn_f32_slowpath) ;  /* 0x0000000000687944 */ /* 0x020fea0003c00000 */
[----:B------:R-:W-:Y:S01]  /*0460*/  IMAD.MOV.U32 R3, RZ, RZ, R5 ;  /* 0x000000ffff037224 */ /* 0x000fe200078e0005 */
[----:B------:R-:W-:Y:S06]  /*0470*/  BRA `(.L_x_3) ;  /* 0x0000000000107947 */ /* 0x000fec0003800000 */
.L_x_2:
[----:B-1----:R-:W-:Y:S01]  /*0480*/  FMUL.FTZ R3, R2, R9 ;  /* 0x0000000902037220 */ /* 0x002fe20000410000 */
[----:B------:R-:W-:-:S03]  /*0490*/  FMUL.FTZ R5, R9, 0.5 ;  /* 0x3f00000009057820 */ /* 0x000fc60000410000 */
[----:B------:R-:W-:-:S04]  /*04a0*/  FFMA R2, -R3, R3, R2 ;  /* 0x0000000303027223 */ /* 0x000fc80000000102 */
[----:B------:R-:W-:-:S07]  /*04b0*/  FFMA R3, R2, R5, R3 ;  /* 0x0000000502037223 */ /* 0x000fce0000000003 */
.L_x_3:
[----:B------:R-:W-:Y:S05]  /*04c0*/  BSYNC.RECONVERGENT B0 ;  /* 0x0000000000007941 */ /* 0x000fea0003800200 */
.L_x_1:
[----:B------:R-:W0:Y:S01]  /*04d0*/  MUFU.RCP R2, R3 ;  /* 0x0000000300027308 */ /* 0x000e220000001000 */
[----:B------:R-:W-:Y:S01]  /*04e0*/  BSSY.RECONVERGENT B0, `(.L_x_4) ;  /* 0x000000c000007945 */ /* 0x000fe20003800200 */
[----:B------:R-:W-:-:S06]  /*04f0*/  FSETP.GEU.AND P2, PT, R3, 9.9999998245167004418e-14, PT ;  /* 0x29e12e130300780b */ /* 0x000fcc0003f4e000 */
[----:B-----5:R-:W1:Y:S01]  /*0500*/  FCHK P0, R0, R3 ;  /* 0x0000000300007302 */ /* 0x020e620000000000 */
[----:B0-----:R-:W-:-:S04]  /*0510*/  FFMA R5, R2, -R3, 1 ;  /* 0x3f80000002057423 */ /* 0x001fc80000000803 */
[----:B------:R-:W-:-:S04]  /*0520*/  FFMA R5, R2, R5, R2 ;  /* 0x0000000502057223 */ /* 0x000fc80000000002 */
[----:B------:R-:W-:-:S04]  /*0530*/  FFMA R2, R0, R5, RZ ;  /* 0x0000000500027223 */ /* 0x000fc800000000ff */
[----:B------:R-:W-:-:S04]  /*0540*/  FFMA R6, R2, -R3, R0 ;  /* 0x8000000302067223 */ /* 0x000fc80000000000 */
[----:B------:R-:W-:Y:S01]  /*0550*/  FFMA R5, R5, R6, R2 ;  /* 0x0000000605057223 */ /* 0x000fe20000000002 */
[----:B-1----:R-:W-:Y:S06]  /*0560*/  @!P0 BRA `(.L_x_5) ;  /* 0x00000000000c8947 */ /* 0x002fec0003800000 */
[----:B------:R-:W-:-:S07]  /*0570*/  MOV R2, 0x590 ;  /* 0x0000059000027802 */ /* 0x000fce0000000f00 */
[----:B------:R-:W-:Y:S05]  /*0580*/  CALL.REL.NOINC `($__internal_1_$__cuda_sm3x_div_rn_noftz_f32_slowpath) ;  /* 0x0000000000787944 */ /* 0x000fea0003c00000 */
[----:B------:R-:W-:-:S07]  /*0590*/  IMAD.MOV.U32 R5, RZ, RZ, R0 ;  /* 0x000000ffff057224 */ /* 0x000fce00078e0000 */
.L_x_5:
[----:B------:R-:W-:Y:S05]  /*05a0*/  BSYNC.RECONVERGENT B0 ;  /* 0x0000000000007941 */ /* 0x000fea0003800200 */
.L_x_4:
[----:B------:R-:W0:Y:S01]  /*05b0*/  LDC.64 R2, c[0x0][0x380] ;  /* 0x0000e000ff027b82 */ /* 0x000e220000000a00 */
[----:B------:R-:W-:Y:S01]  /*05c0*/  FSEL R7, R5, RZ, P2 ;  /* 0x000000ff05077208 */ /* 0x000fe20001000000 */
[----:B0-----:R-:W-:-:S05]  /*05d0*/  IMAD.WIDE R4, R4, 0x4, R2 ;  /* 0x0000000404047825 */ /* 0x001fca00078e0202 */
[----:B------:R-:W-:Y:S01]  /*05e0*/  STG.E desc[UR4][R4.64], R7 ;  /* 0x0000000704007986 */ /* 0x000fe2000c101904 */
[----:B------:R-:W-:Y:S05]  /*05f0*/  EXIT ;  /* 0x000000000000794d */ /* 0x000fea0003800000 */
        .weak           $__internal_0_$__cuda_sm20_sqrt_rn_f32_slowpath
        .type           $__internal_0_$__cuda_sm20_sqrt_rn_f32_slowpath,@function
        .size           $__internal_0_$__cuda_sm20_sqrt_rn_f32_slowpath,($__internal_1_$__cuda_sm3x_div_rn_noftz_f32_slowpath - $__internal_0_$__cuda_sm20_sqrt_rn_f32_slowpath)
$__internal_0_$__cuda_sm20_sqrt_rn_f32_slowpath:
[----:B------:R-:W-:-:S13]  /*0600*/  LOP3.LUT P0, RZ, R2, 0x7fffffff, RZ, 0xc0, !PT ;  /* 0x7fffffff02ff7812 */ /* 0x000fda000780c0ff */
[----:B------:R-:W-:Y:S01]  /*0610*/  @!P0 MOV R3, R2 ;  /* 0x0000000200038202 */ /* 0x000fe20000000f00 */
[----:B------:R-:W-:Y:S06]  /*0620*/  @!P0 BRA `(.L_x_6) ;  /* 0x0000000000408947 */ /* 0x000fec0003800000 */
[----:B------:R-:W-:-:S13]  /*0630*/  FSETP.GEU.FTZ.AND P0, PT, R2, RZ, PT ;  /* 0x000000ff0200720b */ /* 0x000fda0003f1e000 */
[----:B------:R-:W-:Y:S01]  /*0640*/  @!P0 IMAD.MOV.U32 R3, RZ, RZ, 0x7fffffff ;  /* 0x7fffffffff038424 */ /* 0x000fe200078e00ff */
[----:B------:R-:W-:Y:S06]  /*0650*/  @!P0 BRA `(.L_x_6) ;  /* 0x0000000000348947 */ /* 0x000fec0003800000 */
[----:B------:R-:W-:-:S13]  /*0660*/  FSETP.GTU.FTZ.AND P0, PT, |R2|, +INF , PT ;  /* 0x7f8000000200780b */ /* 0x000fda0003f1c200 */
[----:B------:R-:W-:Y:S01]  /*0670*/  @P0 FADD.FTZ R3, R2, 1 ;  /* 0x3f80000002030421 */ /* 0x000fe20000010000 */
[----:B------:R-:W-:Y:S06]  /*0680*/  @P0 BRA `(.L_x_6) ;  /* 0x0000000000280947 */ /* 0x000fec0003800000 */
[----:B------:R-:W-:-:S13]  /*0690*/  FSETP.NEU.FTZ.AND P0, PT, |R2|, +INF , PT ;  /* 0x7f8000000200780b */ /* 0x000fda0003f1d200 */
[----:B------:R-:W-:-:S04]  /*06a0*/  @P0 FFMA R5, R2, 1.84467440737095516160e+19, RZ ;  /* 0x5f80000002050823 */ /* 0x000fc800000000ff */
[----:B------:R-:W0:Y:S02]  /*06b0*/  @P0 MUFU.RSQ R6, R5 ;  /* 0x0000000500060308 */ /* 0x000e240000001400 */
[----:B0-----:R-:W-:Y:S01]  /*06c0*/  @P0 FMUL.FTZ R8, R5, R6 ;  /* 0x0000000605080220 */ /* 0x001fe20000410000 */
[----:B------:R-:W-:-:S03]  /*06d0*/  @P0 FMUL.FTZ R6, R6, 0.5 ;  /* 0x3f00000006060820 */ /* 0x000fc60000410000 */
[----:B------:R-:W-:-:S04]  /*06e0*/  @P0 FADD.FTZ R3, -R8, -RZ ;  /* 0x800000ff08030221 */ /* 0x000fc80000010100 */
[----:B------:R-:W-:Y:S01]  /*06f0*/  @P0 FFMA R7, R8, R3, R5 ;  /* 0x0000000308070223 */ /* 0x000fe20000000005 */
[----:B------:R-:W-:-:S03]  /*0700*/  @!P0 IMAD.MOV.U32 R3, RZ, RZ, R2 ;  /* 0x000000ffff038224 */ /* 0x000fc600078e0002 */
[----:B------:R-:W-:-:S04]  /*0710*/  @P0 FFMA R6, R7, R6, R8 ;  /* 0x0000000607060223 */ /* 0x000fc80000000008 */
[----:B------:R-:W-:-:S07]  /*0720*/  @P0 FMUL.FTZ R3, R6, 2.3283064365386962891e-10 ;  /* 0x2f80000006030820 */ /* 0x000fce0000410000 */
.L_x_6:
[----:B------:R-:W-:Y:S01]  /*0730*/  MOV R5, R3 ;  /* 0x0000000300057202 */ /* 0x000fe20000000f00 */
[----:B------:R-:W-:Y:S02]  /*0740*/  IMAD.MOV.U32 R2, RZ, RZ, R9 ;  /* 0x000000ffff027224 */ /* 0x000fe400078e0009 */
[----:B------:R-:W-:-:S04]  /*0750*/  IMAD.MOV.U32 R3, RZ, RZ, 0x0 ;  /* 0x00000000ff037424 */ /* 0x000fc800078e00ff */
[----:B------:R-:W-:Y:S05]  /*0760*/  RET.REL.NODEC R2 `(coulomb_kernel) ;  /* 0xfffffff802247950 */ /* 0x000fea0003c3ffff */
        .weak           $__internal_1_$__cuda_sm3x_div_rn_noftz_f32_slowpath
        .type           $__internal_1_$__cuda_sm3x_div_rn_noftz_f32_slowpath,@function
        .size           $__internal_1_$__cuda_sm3x_div_rn_noftz_f32_slowpath,(.L_x_26 - $__internal_1_$__cuda_sm3x_div_rn_noftz_f32_slowpath)
$__internal_1_$__cuda_sm3x_div_rn_noftz_f32_slowpath:
[----:B------:R-:W-:Y:S01]  /*0770*/  SHF.R.U32.HI R6, RZ, 0x17, R3 ;  /* 0x00000017ff067819 */ /* 0x000fe20000011603 */
[----:B------:R-:W-:Y:S01]  /*0780*/  BSSY.RECONVERGENT B1, `(.L_x_7) ;  /* 0x0000063000017945 */ /* 0x000fe20003800200 */
[--C-:B------:R-:W-:Y:S02]  /*0790*/  SHF.R.U32.HI R5, RZ, 0x17, R0.reuse ;  /* 0x00000017ff057819 */ /* 0x100fe40000011600 */
[----:B------:R-:W-:Y:S02]  /*07a0*/  LOP3.LUT R11, R6, 0xff, RZ, 0xc0, !PT ;  /* 0x000000ff060b7812 */ /* 0x000fe400078ec0ff */
[----:B------:R-:W-:Y:S01]  /*07b0*/  LOP3.LUT R8, R5, 0xff, RZ, 0xc0, !PT ;  /* 0x000000ff05087812 */ /* 0x000fe200078ec0ff */
[----:B------:R-:W-:Y:S01]  /*07c0*/  IMAD.MOV.U32 R5, RZ, RZ, R0 ;  /* 0x000000ffff057224 */ /* 0x000fe200078e0000 */
[----:B------:R-:W-:-:S03]  /*07d0*/  IADD3 R9, PT, PT, R11, -0x1, RZ ;  /* 0xffffffff0b097810 */ /* 0x000fc60007ffe0ff */
[----:B------:R-:W-:Y:S01]  /*07e0*/  VIADD R7, R8, 0xffffffff ;  /* 0xffffffff08077836 */ /* 0x000fe20000000000 */
[----:B------:R-:W-:-:S04]  /*07f0*/  ISETP.GT.U32.AND P0, PT, R9, 0xfd, PT ;  /* 0x000000fd0900780c */ /* 0x000fc80003f04070 */
[----:B------:R-:W-:-:S13]  /*0800*/  ISETP.GT.U32.OR P0, PT, R7, 0xfd, P0 ;  /* 0x000000fd0700780c */ /* 0x000fda0000704470 */
[----:B------:R-:W-:Y:S01]  /*0810*/  @!P0 MOV R6, RZ ;  /* 0x000000ff00068202 */ /* 0x000fe20000000f00 */
[----:B------:R-:W-:Y:S06]  /*0820*/  @!P0 BRA `(.L_x_8) ;  /* 0x00000000005c8947 */ /* 0x000fec0003800000 */
[----:B------:R-:W-:Y:S02]  /*0830*/  FSETP.GTU.FTZ.AND P1, PT, |R3|, +INF , PT ;  /* 0x7f8000000300780b */ /* 0x000fe40003f3c200 */
[----:B------:R-:W-:-:S04]  /*0840*/  FSETP.GTU.FTZ.AND P0, PT, |R0|, +INF , PT ;  /* 0x7f8000000000780b */ /* 0x000fc80003f1c200 */
[----:B------:R-:W-:-:S13]  /*0850*/  PLOP3.LUT P0, PT, P0, P1, PT, 0xf8, 0x8f ;  /* 0x00000000008f781c */ /* 0x000fda0000703f70 */
[----:B------:R-:W-:Y:S05]  /*0860*/  @P0 BRA `(.L_x_9) ;  /* 0x00000004004c0947 */ /* 0x000fea0003800000 */
[----:B------:R-:W-:-:S13]  /*0870*/  LOP3.LUT P0, RZ, R3, 0x7fffffff, R5, 0xc8, !PT ;  /* 0x7fffffff03ff7812 */ /* 0x000fda000780c805 */
[----:B------:R-:W-:Y:S05]  /*0880*/  @!P0 BRA `(.L_x_10) ;  /* 0x00000004003c8947 */ /* 0x000fea0003800000 */
[C---:B------:R-:W-:Y:S02]  /*0890*/  FSETP.NEU.FTZ.AND P3, PT, |R0|.reuse, +INF , PT ;  /* 0x7f8000000000780b */ /* 0x040fe40003f7d200 */
[----:B------:R-:W-:Y:S02]  /*08a0*/  FSETP.NEU.FTZ.AND P1, PT, |R3|, +INF , PT ;  /* 0x7f8000000300780b */ /* 0x000fe40003f3d200 */
[----:B------:R-:W-:-:S11]  /*08b0*/  FSETP.NEU.FTZ.AND P0, PT, |R0|, +INF , PT ;  /* 0x7f8000000000780b */ /* 0x000fd60003f1d200 */
[----:B------:R-:W-:Y:S05]  /*08c0*/  @!P1 BRA !P3, `(.L_x_10) ;  /* 0x00000004002c9947 */ /* 0x000fea0005800000 */
[----:B------:R-:W-:-:S04]  /*08d0*/  LOP3.LUT P3, RZ, R5, 0x7fffffff, RZ, 0xc0, !PT ;  /* 0x7fffffff05ff7812 */ /* 0x000fc8000786c0ff */
[----:B------:R-:W-:-:S13]  /*08e0*/  PLOP3.LUT P1, PT, P1, P3, PT, 0x2f, 0xf2 ;  /* 0x0000000000f2781c */ /* 0x000fda0000f26577 */
[----:B------:R-:W-:Y:S05]  /*08f0*/  @P1 BRA `(.L_x_11) ;  /* 0x0000000400181947 */ /* 0x000fea0003800000 */
[----:B------:R-:W-:-:S04]  /*0900*/  LOP3.LUT P1, RZ, R3, 0x7fffffff, RZ, 0xc0, !PT ;  /* 0x7fffffff03ff7812 */ /* 0x000fc8000782c0ff */
[----:B------:R-:W-:-:S13]  /*0910*/  PLOP3.LUT P0, PT, P0, P1, PT, 0x2f, 0xf2 ;  /* 0x0000000000f2781c */ /* 0x000fda0000702577 */
[----:B------:R-:W-:Y:S05]  /*0920*/  @P0 BRA `(.L_x_12) ;  /* 0x0000000400000947 */ /* 0x000fea0003800000 */
[----:B------:R-:W-:Y:S02]  /*0930*/  ISETP.GE.AND P0, PT, R7, RZ, PT ;  /* 0x000000ff0700720c */ /* 0x000fe40003f06270 */
[----:B------:R-:W-:-:S11]  /*0940*/  ISETP.GE.AND P1, PT, R9, RZ, PT ;  /* 0x000000ff0900720c */ /* 0x000fd60003f26270 */
[----:B------:R-:W-:Y:S02]  /*0950*/  @P0 IMAD.MOV.U32 R6, RZ, RZ, RZ ;  /* 0x000000ffff060224 */ /* 0x000fe400078e00ff */
[----:B------:R-:W-:Y:S01]  /*0960*/  @!P0 FFMA R5, R0, 1.84467440737095516160e+19, RZ ;  /* 0x5f80000000058823 */ /* 0x000fe200000000ff */
[----:B------:R-:W-:Y:S02]  /*0970*/  @!P0 IMAD.MOV.U32 R6, RZ, RZ, -0x40 ;  /* 0xffffffc0ff068424 */ /* 0x000fe400078e00ff */
[----:B------:R-:W-:-:S03]  /*0980*/  @!P1 FFMA R3, R3, 1.84467440737095516160e+19, RZ ;  /* 0x5f80000003039823 */ /* 0x000fc600000000ff */
[----:B------:R-:W-:-:S07]  /*0990*/  @!P1 IADD3 R6, PT, PT, R6, 0x40, RZ ;  /* 0x0000004006069810 */ /* 0x000fce0007ffe0ff */
.L_x_8:
[----:B------:R-:W-:Y:S01]  /*09a0*/  LEA R0, R11, 0xc0800000, 0x17 ;  /* 0xc08000000b007811 */ /* 0x000fe200078eb8ff */
[----:B------:R-:W-:Y:S01]  /*09b0*/  VIADD R8, R8, 0xffffff81 ;  /* 0xffffff8108087836 */ /* 0x000fe20000000000 */
[----:B------:R-:W-:Y:S03]  /*09c0*/  BSSY.RECONVERGENT B2, `(.L_x_13) ;  /* 0x0000035000027945 */ /* 0x000fe60003800200 */
[----:B------:R-:W-:Y:S02]  /*09d0*/  IMAD.IADD R3, R3, 0x1, -R0 ;  /* 0x0000000103037824 */ /* 0x000fe400078e0a00 */
[----:B------:R-:W-:Y:S02]  /*09e0*/  IMAD R0, R8, -0x800000, R5 ;  /* 0xff80000008007824 */ /* 0x000fe400078e0205 */
[----:B------:R-:W0:Y:S01]  /*09f0*/  MUFU.RCP R7, R3 ;  /* 0x0000000300077308 */ /* 0x000e220000001000 */
[----:B------:R-:W-:-:S04]  /*0a00*/  FADD.FTZ R9, -R3, -RZ ;  /* 0x800000ff03097221 */ /* 0x000fc80000010100 */
[----:B0-----:R-:W-:-:S04]  /*0a10*/  FFMA R10, R7, R9, 1 ;  /* 0x3f800000070a7423 */ /* 0x001fc80000000009 */
[----:B------:R-:W-:-:S04]  /*0a20*/  FFMA R12, R7, R10, R7 ;  /* 0x0000000a070c7223 */ /* 0x000fc80000000007 */
[----:B------:R-:W-:-:S04]  /*0a30*/  FFMA R5, R0, R12, RZ ;  /* 0x0000000c00057223 */ /* 0x000fc800000000ff */
[----:B------:R-:W-:-:S04]  /*0a40*/  FFMA R10, R9, R5, R0 ;  /* 0x00000005090a7223 */ /* 0x000fc80000000000 */
[----:B------:R-:W-:Y:S01]  /*0a50*/  FFMA R7, R12, R10, R5 ;  /* 0x0000000a0c077223 */ /* 0x000fe20000000005 */
[----:B------:R-:W-:-:S03]  /*0a60*/  IADD3 R5, PT, PT, R8, 0x7f, -R11 ;  /* 0x0000007f08057810 */ /* 0x000fc60007ffe80b */
[----:B------:R-:W-:Y:S01]  /*0a70*/  FFMA R10, R9, R7, R0 ;  /* 0x00000007090a7223 */ /* 0x000fe20000000000 */
[----:B------:R-:W-:-:S03]  /*0a80*/  IADD3 R5, PT, PT, R5, R6, RZ ;  /* 0x0000000605057210 */ /* 0x000fc60007ffe0ff */
[----:B------:R-:W-:-:S05]  /*0a90*/  FFMA R0, R12, R10, R7 ;  /* 0x0000000a0c007223 */ /* 0x000fca0000000007 */
[----:B------:R-:W-:-:S04]  /*0aa0*/  SHF.R.U32.HI R3, RZ, 0x17, R0 ;  /* 0x00000017ff037819 */ /* 0x000fc80000011600 */
[----:B------:R-:W-:-:S05]  /*0ab0*/  LOP3.LUT R3, R3, 0xff, RZ, 0xc0, !PT ;  /* 0x000000ff03037812 */ /* 0x000fca00078ec0ff */
[----:B------:R-:W-:-:S04]  /*0ac0*/  IMAD.IADD R9, R3, 0x1, R5 ;  /* 0x0000000103097824 */ /* 0x000fc800078e0205 */
[----:B------:R-:W-:-:S05]  /*0ad0*/  VIADD R3, R9, 0xffffffff ;  /* 0xffffffff09037836 */ /* 0x000fca0000000000 */
[----:B------:R-:W-:-:S13]  /*0ae0*/  ISETP.GE.U32.AND P0, PT, R3, 0xfe, PT ;  /* 0x000000fe0300780c */ /* 0x000fda0003f06070 */
[----:B------:R-:W-:Y:S05]  /*0af0*/  @!P0 BRA `(.L_x_14) ;  /* 0x0000000000808947 */ /* 0x000fea0003800000 */
[----:B------:R-:W-:-:S13]  /*0b00*/  ISETP.GT.AND P0, PT, R9, 0xfe, PT ;  /* 0x000000fe0900780c */ /* 0x000fda0003f04270 */
[----:B------:R-:W-:Y:S05]  /*0b10*/  @P0 BRA `(.L_x_15) ;  /* 0x00000000006c0947 */ /* 0x000fea0003800000 */
[----:B------:R-:W-:-:S13]  /*0b20*/  ISETP.GE.AND P0, PT, R9, 0x1, PT ;  /* 0x000000010900780c */ /* 0x000fda0003f06270 */
[----:B------:R-:W-:Y:S05]  /*0b30*/  @P0 BRA `(.L_x_16) ;  /* 0x0000000000740947 */ /* 0x000fea0003800000 */
[----:B------:R-:W-:Y:S02]  /*0b40*/  ISETP.GE.AND P0, PT, R9, -0x18, PT ;  /* 0xffffffe80900780c */ /* 0x000fe40003f06270 */
[----:B------:R-:W-:-:S11]  /*0b50*/  LOP3.LUT R0, R0, 0x80000000, RZ, 0xc0, !PT ;  /* 0x8000000000007812 */ /* 0x000fd600078ec0ff */
[----:B------:R-:W-:Y:S05]  /*0b60*/  @!P0 BRA `(.L_x_16) ;  /* 0x0000000000688947 */ /* 0x000fea0003800000 */
[CCC-:B------:R-:W-:Y:S01]  /*0b70*/  FFMA.RZ R3, R12.reuse, R10.reuse, R7.reuse ;  /* 0x0000000a0c037223 */ /* 0x1c0fe2000000c007 */
[C---:B------:R-:W-:Y:S01]  /*0b80*/  IADD3 R8, PT, PT, R9.reuse, 0x20, RZ ;  /* 0x0000002009087810 */ /* 0x040fe20007ffe0ff */
[CCC-:B------:R-:W-:Y:S01]  /*0b90*/  FFMA.RM R6, R12.reuse, R10.reuse, R7.reuse ;  /* 0x0000000a0c067223 */ /* 0x1c0fe20000004007 */
[----:B------:R-:W-:Y:S02]  /*0ba0*/  ISETP.NE.AND P3, PT, R9, RZ, PT ;  /* 0x000000ff0900720c */ /* 0x000fe40003f65270 */
[----:B------:R-:W-:Y:S01]  /*0bb0*/  LOP3.LUT R5, R3, 0x7fffff, RZ, 0xc0, !PT ;  /* 0x007fffff03057812 */ /* 0x000fe200078ec0ff */
[----:B------:R-:W-:Y:S01]  /*0bc0*/  FFMA.RP R3, R12, R10, R7 ;  /* 0x0000000a0c037223 */ /* 0x000fe20000008007 */
[----:B------:R-:W-:Y:S01]  /*0bd0*/  IMAD.MOV R7, RZ, RZ, -R9 ;  /* 0x000000ffff077224 */ /* 0x000fe200078e0a09 */
[----:B------:R-:W-:Y:S02]  /*0be0*/  ISETP.NE.AND P1, PT, R9, RZ, PT ;  /* 0x000000ff0900720c */ /* 0x000fe40003f25270 */
[----:B------:R-:W-:-:S02]  /*0bf0*/  LOP3.LUT R5, R5, 0x800000, RZ, 0xfc, !PT ;  /* 0x0080000005057812 */ /* 0x000fc400078efcff */
[----:B------:R-:W-:Y:S02]  /*0c00*/  FSETP.NEU.FTZ.AND P0, PT, R3, R6, PT ;  /* 0x000000060300720b */ /* 0x000fe40003f1d000 */
[----:B------:R-:W-:Y:S02]  /*0c10*/  SHF.L.U32 R8, R5, R8, RZ ;  /* 0x0000000805087219 */ /* 0x000fe400000006ff */
[----:B------:R-:W-:Y:S02]  /*0c20*/  SEL R6, R7, RZ, P3 ;  /* 0x000000ff07067207 */ /* 0x000fe40001800000 */
[----:B------:R-:W-:Y:S02]  /*0c30*/  ISETP.NE.AND P1, PT, R8, RZ, P1 ;  /* 0x000000ff0800720c */ /* 0x000fe40000f25270 */
[----:B------:R-:W-:Y:S02]  /*0c40*/  SHF.R.U32.HI R6, RZ, R6, R5 ;  /* 0x00000006ff067219 */ /* 0x000fe40000011605 */
[----:B------:R-:W-:-:S02]  /*0c50*/  PLOP3.LUT P0, PT, P0, P1, PT, 0xf8, 0x8f ;  /* 0x00000000008f781c */ /* 0x000fc40000703f70 */
[----:B------:R-:W-:Y:S02]  /*0c60*/  SHF.R.U32.HI R8, RZ, 0x1, R6 ;  /* 0x00000001ff087819 */ /* 0x000fe40000011606 */
[----:B------:R-:W-:-:S04]  /*0c70*/  SEL R3, RZ, 0x1, !P0 ;  /* 0x00000001ff037807 */ /* 0x000fc80004000000 */
[----:B------:R-:W-:-:S04]  /*0c80*/  LOP3.LUT R3, R3, 0x1, R8, 0xf8, !PT ;  /* 0x0000000103037812 */ /* 0x000fc800078ef808 */
[----:B------:R-:W-:-:S05]  /*0c90*/  LOP3.LUT R3, R3, R6, RZ, 0xc0, !PT ;  /* 0x0000000603037212 */ /* 0x000fca00078ec0ff */
[----:B------:R-:W-:-:S05]  /*0ca0*/  IMAD.IADD R3, R8, 0x1, R3 ;  /* 0x0000000108037824 */ /* 0x000fca00078e0203 */
[----:B------:R-:W-:Y:S01]  /*0cb0*/  LOP3.LUT R0, R3, R0, RZ, 0xfc, !PT ;  /* 0x0000000003007212 */ /* 0x000fe200078efcff */
[----:B------:R-:W-:Y:S06]  /*0cc0*/  BRA `(.L_x_16) ;  /* 0x0000000000107947 */ /* 0x000fec0003800000 */
.L_x_15:
[----:B------:R-:W-:-:S04]  /*0cd0*/  LOP3.LUT R0, R0, 0x80000000, RZ, 0xc0, !PT ;  /* 0x8000000000007812 */ /* 0x000fc800078ec0ff */
[----:B------:R-:W-:Y:S01]  /*0ce0*/  LOP3.LUT R0, R0, 0x7f800000, RZ, 0xfc, !PT ;  /* 0x7f80000000007812 */ /* 0x000fe200078efcff */
[----:B------:R-:W-:Y:S06]  /*0cf0*/  BRA `(.L_x_16) ;  /* 0x0000000000047947 */ /* 0x000fec0003800000 */
.L_x_14:
[----:B------:R-:W-:-:S07]  /*0d00*/  LEA R0, R5, R0, 0x17 ;  /* 0x0000000005007211 */ /* 0x000fce00078eb8ff */
.L_x_16:
[----:B------:R-:W-:Y:S05]  /*0d10*/  BSYNC.RECONVERGENT B2 ;  /* 0x0000000000027941 */ /* 0x000fea0003800200 */
.L_x_13:
[----:B------:R-:W-:Y:S05]  /*0d20*/  BRA `(.L_x_17) ;  /* 0x0000000000207947 */ /* 0x000fea0003800000 */
.L_x_12:
[----:B------:R-:W-:-:S04]  /*0d30*/  LOP3.LUT R0, R3, 0x80000000, R5, 0x48, !PT ;  /* 0x8000000003007812 */ /* 0x000fc800078e4805 */
[----:B------:R-:W-:Y:S01]  /*0d40*/  LOP3.LUT R0, R0, 0x7f800000, RZ, 0xfc, !PT ;  /* 0x7f80000000007812 */ /* 0x000fe200078efcff */
[----:B------:R-:W-:Y:S06]  /*0d50*/  BRA `(.L_x_17) ;  /* 0x0000000000147947 */ /* 0x000fec0003800000 */
.L_x_11:
[----:B------:R-:W-:Y:S01]  /*0d60*/  LOP3.LUT R0, R3, 0x80000000, R5, 0x48, !PT ;  /* 0x8000000003007812 */ /* 0x000fe200078e4805 */
[----:B------:R-:W-:Y:S06]  /*0d70*/  BRA `(.L_x_17) ;  /* 0x00000000000c7947 */ /* 0x000fec0003800000 */
.L_x_10:
[----:B------:R-:W0:Y:S01]  /*0d80*/  MUFU.RSQ R0, -QNAN ;  /* 0xffc0000000007908 */ /* 0x000e220000001400 */
[----:B------:R-:W-:Y:S05]  /*0d90*/  BRA `(.L_x_17) ;  /* 0x0000000000047947 */ /* 0x000fea0003800000 */
.L_x_9:
[----:B------:R-:W-:-:S07]  /*0da0*/  FADD.FTZ R0, R0, R3 ;  /* 0x0000000300007221 */ /* 0x000fce0000010000 */
.L_x_17:
[----:B------:R-:W-:Y:S05]  /*0db0*/  BSYNC.RECONVERGENT B1 ;  /* 0x0000000000017941 */ /* 0x000fea0003800200 */
.L_x_7:
[----:B------:R-:W-:-:S04]  /*0dc0*/  IMAD.MOV.U32 R3, RZ, RZ, 0x0 ;  /* 0x00000000ff037424 */ /* 0x000fc800078e00ff */
[----:B0-----:R-:W-:Y:S05]  /*0dd0*/  RET.REL.NODEC R2 `(coulomb_kernel) ;  /* 0xfffffff002887950 */ /* 0x001fea0003c3ffff */
.L_x_18:
        /* <DEDUP_REMOVED lines=10> */
.L_x_26:


//--------------------- .text.matmul              --------------------------
	.section	.text.matmul,"ax",@progbits
	.align	128
        .global         matmul
        .type           matmul,@function
        .size           matmul,(.L_x_29 - matmul)
        .other          matmul,@"STO_CUDA_ENTRY STV_DEFAULT"
matmul:
.text.matmul:
[----:B------:R-:W-:Y:S01]  /*0000*/  LDC R1, c[0x0][0x37c] ;  /* 0x0000df00ff017b82 */ /* 0x000fe20000000800 */
[----:B------:R-:W0:Y:S07]  /*0010*/  S2R R3, SR_TID.Y ;  /* 0x0000000000037919 */ /* 0x000e2e0000002200 */
[----:B------:R-:W0:Y:S01]  /*0020*/  LDC R0, c[0x0][0x364] ;  /* 0x0000d900ff007b82 */ /* 0x000e220000000800 */
[----:B------:R-:W1:Y:S01]  /*0030*/  LDCU UR18, c[0x0][0x398] ;  /* 0x00007300ff1277ac */ /* 0x000e620008000800 */
[----:B------:R-:W-:Y:S01]  /*0040*/  BSSY.RECONVERGENT B0, `(.L_x_19) ;  /* 0x00000a7000007945 */ /* 0x000fe20003800200 */
[----:B------:R-:W2:Y:S01]  /*0050*/  S2R R2, SR_TID.X ;  /* 0x0000000000027919 */ /* 0x000ea20000002100 */
[----:B------:R-:W-:Y:S01]  /*0060*/  HFMA2 R12, -RZ, RZ, 0, 0 ;  /* 0x00000000ff0c7431 */ /* 0x000fe200000001ff */
[----:B------:R-:W3:Y:S03]  /*0070*/  LDCU.64 UR16, c[0x0][0x358] ;  /* 0x00006b00ff1077ac */ /* 0x000ee60008000a00 */
[----:B------:R-:W0:Y:S08]  /*0080*/  S2UR UR4, SR_CTAID.Y ;  /* 0x00000000000479c3 */ /* 0x000e300000002600 */
[----:B------:R-:W2:Y:S01]  /*0090*/  S2UR UR5, SR_CTAID.X ;  /* 0x00000000000579c3 */ /* 0x000ea20000002500 */
[----:B-1----:R-:W-:-:S07]  /*00a0*/  UISETP.GE.AND UP0, UPT, UR18, 0x1, UPT ;  /* 0x000000011200788c */ /* 0x002fce000bf06270 */
[----:B------:R-:W2:Y:S01]  /*00b0*/  LDC R13, c[0x0][0x360] ;  /* 0x0000d800ff0d7b82 */ /* 0x000ea20000000800 */
[----:B------:R-:W-:Y:S01]  /*00c0*/  PLOP3.LUT P0, PT, PT, PT, UP0, 0x80, 0x8 ;  /* 0x000000000008781c */ /* 0x000fe20003f0f008 */
[----:B0-----:R-:W-:Y:S02]  /*00d0*/  IMAD R0, R0, UR4, R3 ;  /* 0x0000000400007c24 */ /* 0x001fe4000f8e0203 */
[----:B--2---:R-:W-:-:S05]  /*00e0*/  IMAD R13, R13, UR5, R2 ;  /* 0x000000050d0d7c24 */ /* 0x004fca000f8e0202 */
[----:B------:R-:W-:-:S04]  /*00f0*/  VIMNMX R2, PT, PT, R0, R13, !PT ;  /* 0x0000000d00027248 */ /* 0x000fc80007fe0100 */
[----:B------:R-:W-:-:S13]  /*0100*/  ISETP.GE.OR P0, PT, R2, UR18, !P0 ;  /* 0x0000001202007c0c */ /* 0x000fda000c706670 */
[----:B---3--:R-:W-:Y:S05]  /*0110*/  @P0 BRA `(.L_x_20) ;  /* 0x0000000800640947 */ /* 0x008fea0003800000 */
[----:B------:R-:W-:Y:S02]  /*0120*/  UISETP.GE.U32.AND UP1, UPT, UR18, 0x8, UPT ;  /* 0x000000081200788c */ /* 0x000fe4000bf26070 */
[----:B------:R-:W-:Y:S01]  /*0130*/  IMAD R5, R0, UR18, RZ ;  /* 0x0000001200057c24 */ /* 0x000fe2000f8e02ff */
[----:B------:R-:W-:Y:S01]  /*0140*/  ULOP3.LUT UR19, UR18, 0x7, URZ, 0xc0, !UPT ;  /* 0x0000000712137892 */ /* 0x000fe2000f8ec0ff */
[----:B------:R-:W-:Y:S01]  /*0150*/  MOV R12, RZ ;  /* 0x000000ff000c7202 */ /* 0x000fe20000000f00 */
[----:B------:R-:W-:Y:S02]  /*0160*/  UMOV UR4, URZ ;  /* 0x000000ff00047c82 */ /* 0x000fe40008000000 */
[----:B------:R-:W-:Y:S02]  /*0170*/  UISETP.NE.AND UP0, UPT, UR19, URZ, UPT ;  /* 0x000000ff1300728c */ /* 0x000fe4000bf05270 */
[----:B------:R-:W-:Y:S09]  /*0180*/  BRA.U !UP1, `(.L_x_21) ;  /* 0x0000000509087547 */ /* 0x000ff2000b800000 */
[----:B------:R-:W0:Y:S01]  /*0190*/  LDCU.128 UR20, c[0x0][0x380] ;  /* 0x00007000ff1477ac */ /* 0x000e220008000c00 */
[----:B------:R-:W-:Y:S02]  /*01a0*/  MOV R12, RZ ;  /* 0x000000ff000c7202 */ /* 0x000fe40000000f00 */
[----:B------:R-:W-:Y:S01]  /*01b0*/  MOV R14, R13 ;  /* 0x0000000d000e7202 */ /* 0x000fe20000000f00 */
[----:B------:R-:W-:-:S04]  /*01c0*/  ULOP3.LUT UR4, UR18, 0x7ffffff8, URZ, 0xc0, !UPT ;  /* 0x7ffffff812047892 */ /* 0x000fc8000f8ec0ff */
[----:B------:R-:W-:Y:S01]  /*01d0*/  UIADD3 UR5, UPT, UPT, -UR4, URZ, URZ ;  /* 0x000000ff04057290 */ /* 0x000fe2000fffe1ff */
[----:B0-----:R-:W-:Y:S01]  /*01e0*/  MOV R2, UR20 ;  /* 0x0000001400027c02 */ /* 0x001fe20008000f00 */
[----:B------:R-:W-:Y:S01]  /*01f0*/  UIMAD.WIDE.U32 UR6, UR18, 0xc, UR22 ;  /* 0x0000000c120678a5 */ /* 0x000fe2000f8e0016 */
[----:B------:R-:W-:Y:S01]  /*0200*/  MOV R3, UR21 ;  /* 0x0000001500037c02 */ /* 0x000fe20008000f00 */
[----:B------:R-:W-:Y:S02]  /*0210*/  UIMAD.WIDE.U32 UR8, UR18, 0x10, UR22 ;  /* 0x00000010120878a5 */ /* 0x000fe4000f8e0016 */
[----:B------:R-:W-:Y:S01]  /*0220*/  UIMAD.WIDE.U32 UR10, UR18, 0x14, UR22 ;  /* 0x00000014120a78a5 */ /* 0x000fe2000f8e0016 */
[----:B------:R-:W-:Y:S01]  /*0230*/  IMAD.WIDE.U32 R2, R5, 0x4, R2 ;  /* 0x0000000405027825 */ /* 0x000fe200078e0002 */
[----:B------:R-:W-:Y:S02]  /*0240*/  UIMAD.WIDE.U32 UR12, UR18, 0x18, UR22 ;  /* 0x00000018120c78a5 */ /* 0x000fe4000f8e0016 */
[----:B------:R-:W-:Y:S01]  /*0250*/  UIMAD.WIDE.U32 UR14, UR18, 0x1c, UR22 ;  /* 0x0000001c120e78a5 */ /* 0x000fe2000f8e0016 */
[----:B------:R-:W-:-:S04]  /*0260*/  IADD3 R2, P0, PT, R2, 0x10, RZ ;  /* 0x0000001002027810 */ /* 0x000fc80007f1e0ff */
[----:B------:R-:W-:-:S09]  /*0270*/  IADD3.X R3, PT, PT, RZ, R3, RZ, P0, !PT ;  /* 0x00000003ff037210 */ /* 0x000fd200007fe4ff */
.L_x_22:
[----:B------:R-:W-:Y:S01]  /*0280*/  UIMAD.WIDE.U32 UR24, UR18, 0x4, UR22 ;  /* 0x00000004121878a5 */ /* 0x000fe2000f8e0016 */
[----:B------:R-:W-:Y:S01]  /*0290*/  IMAD.MOV.U32 R23, RZ, RZ, 0x4 ;  /* 0x00000004ff177424 */ /* 0x000fe200078e00ff */
[----:B------:R-:W-:Y:S01]  /*02a0*/  UIMAD.WIDE.U32 UR20, UR18, 0x8, UR22 ;  /* 0x00000008121478a5 */ /* 0x000fe2000f8e0016 */
[----:B------:R-:W-:Y:S01]  /*02b0*/  HFMA2 R11, -RZ, RZ, 0, 2.384185791015625e-07 ;  /* 0x00000004ff0b7431 */ /* 0x000fe200000001ff */
[----:B------:R-:W2:Y:S01]  /*02c0*/  LDG.E R21, desc[UR16][R2.64+-0x10] ;  /* 0xfffff01002157981 */ /* 0x000ea2000c1e1900 */
[----:B------:R-:W-:Y:S01]  /*02d0*/  IMAD.WIDE R22, R14, R23, UR22 ;  /* 0x000000160e167e25 */ /* 0x000fe2000f8e0217 */
[----:B------:R-:W-:Y:S02]  /*02e0*/  MOV R8, UR24 ;  /* 0x0000001800087c02 */ /* 0x000fe40008000f00 */
[----:B------:R-:W-:Y:S01]  /*02f0*/  MOV R9, UR25 ;  /* 0x0000001900097c02 */ /* 0x000fe20008000f00 */
[----:B------:R-:W3:Y:S01]  /*0300*/  LDG.E R19, desc[UR16][R2.64+-0xc] ;  /* 0xfffff41002137981 */ /* 0x000ee2000c1e1900 */
[----:B------:R-:W-:-:S02]  /*0310*/  MOV R24, UR20 ;  /* 0x0000001400187c02 */ /* 0x000fc40008000f00 */
[----:B------:R-:W-:Y:S01]  /*0320*/  MOV R25, UR21 ;  /* 0x0000001500197c02 */ /* 0x000fe20008000f00 */
[C---:B------:R-:W-:Y:S01]  /*0330*/  IMAD.WIDE R8, R14.reuse, 0x4, R8 ;  /* 0x000000040e087825 */ /* 0x040fe200078e0208 */
[----:B------:R-:W2:Y:S03]  /*0340*/  LDG.E R22, desc[UR16][R22.64] ;  /* 0x0000001016167981 */ /* 0x000ea6000c1e1900 */
[C---:B------:R-:W-:Y:S01]  /*0350*/  IMAD.WIDE R24, R14.reuse, 0x4, R24 ;  /* 0x000000040e187825 */ /* 0x040fe200078e0218 */
[----:B------:R0:W3:Y:S03]  /*0360*/  LDG.E R20, desc[UR16][R8.64] ;  /* 0x0000001008147981 */ /* 0x0000e6000c1e1900 */
[----:B------:R-:W-:Y:S01]  /*0370*/  IMAD.MOV.U32 R5, RZ, RZ, 0x4 ;  /* 0x00000004ff057424 */ /* 0x000fe200078e00ff */
[----:B------:R-:W4:Y:S01]  /*0380*/  LDG.E R18, desc[UR16][R24.64] ;  /* 0x0000001018127981 */ /* 0x000f22000c1e1900 */
[----:B------:R-:W-:Y:S01]  /*0390*/  IMAD.WIDE R10, R14, R11, UR6 ;  /* 0x000000060e0a7e25 */ /* 0x000fe2000f8e020b */
[----:B------:R-:W-:-:S02]  /*03a0*/  MOV R7, 0x4 ;  /* 0x0000000400077802 */ /* 0x000fc40000000f00 */
[----:B------:R-:W4:Y:S01]  /*03b0*/  LDG.E R17, desc[UR16][R2.64+-0x8] ;  /* 0xfffff81002117981 */ /* 0x000f22000c1e1900 */
[----:B0-----:R-:W-:Y:S02]  /*03c0*/  HFMA2 R9, -RZ, RZ, 0, 2.384185791015625e-07 ;  /* 0x00000004ff097431 */ /* 0x001fe400000001ff */
[C---:B------:R-:W-:Y:S01]  /*03d0*/  IMAD.WIDE R4, R14.reuse, R5, UR8 ;  /* 0x000000080e047e25 */ /* 0x040fe2000f8e0205 */
[----:B------:R0:W5:Y:S04]  /*03e0*/  LDG.E R16, desc[UR16][R10.64] ;  /* 0x000000100a107981 */ /* 0x000168000c1e1900 */
[----:B------:R-:W5:Y:S01]  /*03f0*/  LDG.E R15, desc[UR16][R2.64+-0x4] ;  /* 0xfffffc10020f7981 */ /* 0x000f62000c1e1900 */
[----:B------:R-:W-:Y:S01]  /*0400*/  IMAD.WIDE R6, R14, R7, UR10 ;  /* 0x0000000a0e067e25 */ /* 0x000fe2000f8e0207 */
[----:B------:R-:W-:-:S02]  /*0410*/  MOV R27, 0x4 ;  /* 0x00000004001b7802 */ /* 0x000fc40000000f00 */
[----:B------:R1:W5:Y:S01]  /*0420*/  LDG.E R4, desc[UR16][R4.64] ;  /* 0x0000001004047981 */ /* 0x000362000c1e1900 */
[----:B------:R-:W-:-:S03]  /*0430*/  IMAD.WIDE R8, R14, R9, UR12 ;  /* 0x0000000c0e087e25 */ /* 0x000fc6000f8e0209 */
[----:B------:R-:W5:Y:S01]  /*0440*/  LDG.E R23, desc[UR16][R2.64] ;  /* 0x0000001002177981 */ /* 0x000f62000c1e1900 */
[----:B0-----:R-:W-:-:S03]  /*0450*/  IMAD.WIDE R10, R14, R27, UR14 ;  /* 0x0000000e0e0a7e25 */ /* 0x001fc6000f8e021b */
[----:B------:R-:W5:Y:S04]  /*0460*/  LDG.E R7, desc[UR16][R6.64] ;  /* 0x0000001006077981 */ /* 0x000f68000c1e1900 */
[----:B------:R-:W5:Y:S04]  /*0470*/  LDG.E R24, desc[UR16][R2.64+0x4] ;  /* 0x0000041002187981 */ /* 0x000f68000c1e1900 */
[----:B------:R-:W5:Y:S04]  /*0480*/  LDG.E R8, desc[UR16][R8.64] ;  /* 0x0000001008087981 */ /* 0x000f68000c1e1900 */
[----:B------:R-:W5:Y:S04]  /*0490*/  LDG.E R25, desc[UR16][R2.64+0x8] ;  /* 0x0000081002197981 */ /* 0x000f68000c1e1900 */
[----:B------:R-:W5:Y:S04]  /*04a0*/  LDG.E R10, desc[UR16][R10.64] ;  /* 0x000000100a0a7981 */ /* 0x000f68000c1e1900 */
[----:B------:R0:W5:Y:S01]  /*04b0*/  LDG.E R27, desc[UR16][R2.64+0xc] ;  /* 0x00000c10021b7981 */ /* 0x000162000c1e1900 */
[----:B------:R-:W-:-:S04]  /*04c0*/  UIADD3 UR5, UPT, UPT, UR5, 0x8, URZ ;  /* 0x0000000805057890 */ /* 0x000fc8000fffe0ff */
[----:B------:R-:W-:Y:S01]  /*04d0*/  UISETP.NE.AND UP1, UPT, UR5, URZ, UPT ;  /* 0x000000ff0500728c */ /* 0x000fe2000bf25270 */
[----:B-1----:R-:W-:Y:S02]  /*04e0*/  MOV R5, UR18 ;  /* 0x0000001200057c02 */ /* 0x002fe40008000f00 */
[----:B0-----:R-:W-:-:S03]  /*04f0*/  IADD3 R2, P0, PT, R2, 0x20, RZ ;  /* 0x0000002002027810 */ /* 0x001fc60007f1e0ff */
[----:B------:R-:W-:Y:S01]  /*0500*/  IMAD R14, R5, 0x8, R14 ;  /* 0x00000008050e7824 */ /* 0x000fe200078e020e */
[----:B------:R-:W-:Y:S01]  /*0510*/  IADD3.X R3, PT, PT, RZ, R3, RZ, P0, !PT ;  /* 0x00000003ff037210 */ /* 0x000fe200007fe4ff */
[----:B--2---:R-:W-:-:S04]  /*0520*/  FFMA R22, R21, R22, R12 ;  /* 0x0000001615167223 */ /* 0x004fc8000000000c */
[----:B---3--:R-:W-:-:S04]  /*0530*/  FFMA R20, R19, R20, R22 ;  /* 0x0000001413147223 */ /* 0x008fc80000000016 */
[----:B----4-:R-:W-:-:S04]  /*0540*/  FFMA R18, R17, R18, R20 ;  /* 0x0000001211127223 */ /* 0x010fc80000000014 */
[----:B-----5:R-:W-:-:S04]  /*0550*/  FFMA R16, R15, R16, R18 ;  /* 0x000000100f107223 */ /* 0x020fc80000000012 */
[----:B------:R-:W-:-:S04]  /*0560*/  FFMA R23, R23, R4, R16 ;  /* 0x0000000417177223 */ /* 0x000fc80000000010 */
[----:B------:R-:W-:-:S04]  /*0570*/  FFMA R24, R24, R7, R23 ;  /* 0x0000000718187223 */ /* 0x000fc80000000017 */
[----:B------:R-:W-:-:S04]  /*0580*/  FFMA R8, R25, R8, R24 ;  /* 0x0000000819087223 */ /* 0x000fc80000000018 */
[----:B------:R-:W-:Y:S01]  /*0590*/  FFMA R12, R27, R10, R8 ;  /* 0x0000000a1b0c7223 */ /* 0x000fe20000000008 */
[----:B------:R-:W-:Y:S06]  /*05a0*/  BRA.U UP1, `(.L_x_22) ;  /* 0xfffffffd01347547 */ /* 0x000fec000b83ffff */
.L_x_21:
[----:B------:R-:W-:Y:S05]  /*05b0*/  BRA.U !UP0, `(.L_x_20) ;  /* 0x00000005083c7547 */ /* 0x000fea000b800000 */
[----:B------:R-:W-:Y:S01]  /*05c0*/  UISETP.GE.U32.AND UP0, UPT, UR19, 0x4, UPT ;  /* 0x000000041300788c */ /* 0x000fe2000bf06070 */
[----:B------:R-:W-:Y:S01]  /*05d0*/  IMAD R2, R0, UR18, RZ ;  /* 0x0000001200027c24 */ /* 0x000fe2000f8e02ff */
[----:B------:R-:W-:-:S04]  /*05e0*/  ULOP3.LUT UR5, UR18, 0x3, URZ, 0xc0, !UPT ;  /* 0x0000000312057892 */ /* 0x000fc8000f8ec0ff */
[----:B------:R-:W-:-:S03]  /*05f0*/  UISETP.NE.AND UP1, UPT, UR5, URZ, UPT ;  /* 0x000000ff0500728c */ /* 0x000fc6000bf25270 */
[----:B------:R-:W-:Y:S08]  /*0600*/  BRA.U !UP0, `(.L_x_23) ;  /* 0x00000001087c7547 */ /* 0x000ff0000b800000 */
[----:B------:R-:W0:Y:S01]  /*0610*/  LDC.64 R6, c[0x0][0x388] ;  /* 0x0000e200ff067b82 */ /* 0x000e220000000a00 */
[----:B------:R-:W1:Y:S01]  /*0620*/  LDCU.64 UR6, c[0x0][0x380] ;  /* 0x00007000ff0677ac */ /* 0x000e620008000a00 */
[----:B------:R-:W-:Y:S02]  /*0630*/  MOV R4, UR4 ;  /* 0x0000000400047c02 */ /* 0x000fe40008000f00 */
[----:B------:R-:W-:Y:S02]  /*0640*/  IADD3 R3, PT, PT, R2, UR4, RZ ;  /* 0x0000000402037c10 */ /* 0x000fe4000fffe0ff */
[----:B------:R-:W-:Y:S01]  /*0650*/  MOV R11, UR18 ;  /* 0x00000012000b7c02 */ /* 0x000fe20008000f00 */
[----:B------:R-:W-:Y:S01]  /*0660*/  IMAD R5, R4, UR18, R13 ;  /* 0x0000001204057c24 */ /* 0x000fe2000f8e020d */
[----:B------:R-:W2:Y:S01]  /*0670*/  LDC.64 R8, c[0x0][0x380] ;  /* 0x0000e000ff087b82 */ /* 0x000ea20000000a00 */
[----:B------:R-:W-:Y:S02]  /*0680*/  IADD3 R14, P0, PT, R2, UR4, RZ ;  /* 0x00000004020e7c10 */ /* 0x000fe4000ff1e0ff */
[----:B------:R-:W-:Y:S01]  /*0690*/  MOV R15, UR18 ;  /* 0x00000012000f7c02 */ /* 0x000fe20008000f00 */
[----:B0-----:R-:W-:-:S04]  /*06a0*/  IMAD.WIDE R6, R5, 0x4, R6 ;  /* 0x0000000405067825 */ /* 0x001fc800078e0206 */
[----:B------:R-:W-:Y:S01]  /*06b0*/  IMAD.WIDE.U32 R10, R11, 0x4, R6 ;  /* 0x000000040b0a7825 */ /* 0x000fe200078e0006 */
[----:B------:R-:W-:Y:S01]  /*06c0*/  MOV R17, UR18 ;  /* 0x0000001200117c02 */ /* 0x000fe20008000f00 */
[----:B------:R-:W3:Y:S02]  /*06d0*/  LDG.E R6, desc[UR16][R6.64] ;  /* 0x0000001006067981 */ /* 0x000ee4000c1e1900 */
[----:B--2---:R-:W-:Y:S01]  /*06e0*/  IMAD.WIDE.U32 R8, R3, 0x4, R8 ;  /* 0x0000000403087825 */ /* 0x004fe200078e0008 */
[----:B------:R-:W-:Y:S02]  /*06f0*/  IADD3.X R3, PT, PT, RZ, RZ, RZ, P0, !PT ;  /* 0x000000ffff037210 */ /* 0x000fe400007fe4ff */
[----:B-1----:R-:W-:-:S03]  /*0700*/  LEA R4, P0, R14, UR6, 0x2 ;  /* 0x000000060e047c11 */ /* 0x002fc6000f8010ff */
[----:B------:R-:W3:Y:S01]  /*0710*/  LDG.E R9, desc[UR16][R8.64] ;  /* 0x0000001008097981 */ /* 0x000ee2000c1e1900 */
[----:B------:R-:W-:Y:S01]  /*0720*/  LEA.HI.X R5, R14, UR7, R3, 0x2, P0 ;  /* 0x000000070e057c11 */ /* 0x000fe200080f1403 */
[----:B------:R-:W-:Y:S02]  /*0730*/  IMAD.WIDE.U32 R14, R15, 0x4, R10 ;  /* 0x000000040f0e7825 */ /* 0x000fe400078e000a */
[----:B------:R-:W2:Y:S04]  /*0740*/  LDG.E R3, desc[UR16][R10.64] ;  /* 0x000000100a037981 */ /* 0x000ea8000c1e1900 */
[----:B------:R-:W2:Y:S01]  /*0750*/  LDG.E R18, desc[UR16][R4.64+0x4] ;  /* 0x0000041004127981 */ /* 0x000ea2000c1e1900 */
[----:B------:R-:W-:-:S03]  /*0760*/  IMAD.WIDE.U32 R16, R17, 0x4, R14 ;  /* 0x0000000411107825 */ /* 0x000fc600078e000e */
[----:B------:R-:W4:Y:S04]  /*0770*/  LDG.E R19, desc[UR16][R14.64] ;  /* 0x000000100e137981 */ /* 0x000f28000c1e1900 */
[----:B------:R-:W4:Y:S04]  /*0780*/  LDG.E R20, desc[UR16][R4.64+0x8] ;  /* 0x0000081004147981 */ /* 0x000f28000c1e1900 */
[----:B------:R-:W5:Y:S04]  /*0790*/  LDG.E R22, desc[UR16][R4.64+0xc] ;  /* 0x00000c1004167981 */ /* 0x000f68000c1e1900 */
[----:B------:R-:W5:Y:S01]  /*07a0*/  LDG.E R16, desc[UR16][R16.64] ;  /* 0x0000001010107981 */ /* 0x000f62000c1e1900 */
[----:B------:R-:W-:Y:S01]  /*07b0*/  UIADD3 UR4, UPT, UPT, UR4, 0x4, URZ ;  /* 0x0000000404047890 */ /* 0x000fe2000fffe0ff */
[----:B---3--:R-:W-:-:S04]  /*07c0*/  FFMA R9, R9, R6, R12 ;  /* 0x0000000609097223 */ /* 0x008fc8000000000c */
[----:B--2---:R-:W-:-:S04]  /*07d0*/  FFMA R3, R18, R3, R9 ;  /* 0x0000000312037223 */ /* 0x004fc80000000009 */
[----:B----4-:R-:W-:-:S04]  /*07e0*/  FFMA R3, R20, R19, R3 ;  /* 0x0000001314037223 */ /* 0x010fc80000000003 */
[----:B-----5:R-:W-:-:S07]  /*07f0*/  FFMA R12, R22, R16, R3 ;  /* 0x00000010160c7223 */ /* 0x020fce0000000003 */
.L_x_23:
[----:B------:R-:W-:Y:S05]  /*0800*/  BRA.U !UP1, `(.L_x_20) ;  /* 0x0000000109a87547 */ /* 0x000fea000b800000 */
[----:B------:R-:W-:Y:S01]  /*0810*/  UISETP.NE.AND UP0, UPT, UR5, 0x1, UPT ;  /* 0x000000010500788c */ /* 0x000fe2000bf05270 */
[----:B------:R-:W-:Y:S01]  /*0820*/  MOV R4, UR4 ;  /* 0x0000000400047c02 */ /* 0x000fe20008000f00 */
[----:B------:R-:W-:Y:S02]  /*0830*/  ULOP3.LUT UR5, UR18, 0x1, URZ, 0xc0, !UPT ;  /* 0x0000000112057892 */ /* 0x000fe4000f8ec0ff */
[----:B------:R-:W-:Y:S02]  /*0840*/  IMAD.U32 R17, RZ, RZ, UR18 ;  /* 0x00000012ff117e24 */ /* 0x000fe4000f8e00ff */
[----:B------:R-:W-:Y:S01]  /*0850*/  UISETP.NE.U32.AND UP1, UPT, UR5, 0x1, UPT ;  /* 0x000000010500788c */ /* 0x000fe2000bf25070 */
[----:B------:R-:W-:-:S04]  /*0860*/  PLOP3.LUT P1, PT, PT, PT, UP0, 0x80, 0x8 ;  /* 0x000000000008781c */ /* 0x000fc80003f2f008 */
[----:B------:R-:W0:Y:S01]  /*0870*/  @UP0 LDCU.128 UR8, c[0x0][0x380] ;  /* 0x00007000ff0807ac */ /* 0x000e220008000c00 */
[----:B------:R-:W-:Y:S01]  /*0880*/  PLOP3.LUT P0, PT, PT, PT, UP1, 0x80, 0x8 ;  /* 0x000000000008781c */ /* 0x000fe20003f0f018 */
[----:B------:R-:W1:Y:S04]  /*0890*/  @UP0 LDCU.64 UR6, c[0x0][0x380] ;  /* 0x00007000ff0607ac */ /* 0x000e680008000a00 */
[----:B------:R-:W2:Y:S03]  /*08a0*/  @!UP1 LDCU.128 UR12, c[0x0][0x380] ;  /* 0x00007000ff0c97ac */ /* 0x000ea60008000c00 */
[C---:B------:R-:W-:Y:S01]  /*08b0*/  @P1 VIADD R3, R2.reuse, UR4 ;  /* 0x0000000402031c36 */ /* 0x040fe20008000000 */
[----:B------:R-:W-:Y:S01]  /*08c0*/  @P1 IADD3 R5, P2, PT, R2, UR4, RZ ;  /* 0x0000000402051c10 */ /* 0x000fe2000ff5e0ff */
[----:B------:R-:W-:-:S03]  /*08d0*/  @UP0 UIADD3 UR4, UPT, UPT, UR4, 0x2, URZ ;  /* 0x0000000204040890 */ /* 0x000fc6000fffe0ff */
[----:B------:R-:W-:Y:S02]  /*08e0*/  @P1 IADD3.X R8, PT, PT, RZ, RZ, RZ, P2, !PT ;  /* 0x000000ffff081210 */ /* 0x000fe400017fe4ff */
[----:B0-----:R-:W-:Y:S02]  /*08f0*/  MOV R14, UR8 ;  /* 0x00000008000e7c02 */ /* 0x001fe40008000f00 */
[----:B------:R-:W-:Y:S02]  /*0900*/  MOV R15, UR9 ;  /* 0x00000009000f7c02 */ /* 0x000fe40008000f00 */
[----:B------:R-:W-:Y:S02]  /*0910*/  MOV R6, UR10 ;  /* 0x0000000a00067c02 */ /* 0x000fe40008000f00 */
[----:B------:R-:W-:Y:S01]  /*0920*/  MOV R7, UR11 ;  /* 0x0000000b00077c02 */ /* 0x000fe20008000f00 */
[----:B------:R-:W-:-:S04]  /*0930*/  @P1 IMAD.WIDE.U32 R14, R3, 0x4, R14 ;  /* 0x00000004030e1825 */ /* 0x000fc800078e000e */
[----:B------:R-:W-:Y:S01]  /*0940*/  @P1 IMAD R3, R4, UR18, R13 ;  /* 0x0000001204031c24 */ /* 0x000fe2000f8e020d */
[----:B-1----:R-:W-:Y:S02]  /*0950*/  @P1 LEA R4, P2, R5, UR6, 0x2 ;  /* 0x0000000605041c11 */ /* 0x002fe4000f8410ff */
[----:B------:R-:W-:Y:S01]  /*0960*/  MOV R18, UR4 ;  /* 0x0000000400127c02 */ /* 0x000fe20008000f00 */
[----:B------:R-:W-:Y:S01]  /*0970*/  @P1 IMAD.WIDE R6, R3, 0x4, R6 ;  /* 0x0000000403061825 */ /* 0x000fe200078e0206 */
[----:B------:R-:W-:Y:S01]  /*0980*/  @P1 LEA.HI.X R5, R5, UR7, R8, 0x2, P2 ;  /* 0x0000000705051c11 */ /* 0x000fe200090f1408 */
[----:B------:R-:W3:Y:S01]  /*0990*/  @P1 LDG.E R3, desc[UR16][R14.64] ;  /* 0x000000100e031981 */ /* 0x000ee2000c1e1900 */
[----:B--2---:R-:W-:Y:S01]  /*09a0*/  MOV R8, UR12 ;  /* 0x0000000c00087c02 */ /* 0x004fe20008000f00 */
[----:B------:R-:W-:Y:S01]  /*09b0*/  @!P0 IMAD R21, R18, UR18, R13 ;  /* 0x0000001212158c24 */ /* 0x000fe2000f8e020d */
[----:B------:R-:W-:Y:S01]  /*09c0*/  MOV R9, UR13 ;  /* 0x0000000d00097c02 */ /* 0x000fe20008000f00 */
[----:B------:R-:W-:Y:S01]  /*09d0*/  @P1 IMAD.WIDE.U32 R16, R17, 0x4, R6 ;  /* 0x0000000411101825 */ /* 0x000fe200078e0006 */
[----:B------:R-:W-:Y:S01]  /*09e0*/  @!P0 IADD3 R19, PT, PT, R2, UR4, RZ ;  /* 0x0000000402138c10 */ /* 0x000fe2000fffe0ff */
[----:B------:R-:W3:Y:S01]  /*09f0*/  @P1 LDG.E R6, desc[UR16][R6.64] ;  /* 0x0000001006061981 */ /* 0x000ee2000c1e1900 */
[----:B------:R-:W-:-:S02]  /*0a00*/  MOV R10, UR14 ;  /* 0x0000000e000a7c02 */ /* 0x000fc40008000f00 */
[----:B------:R-:W-:Y:S01]  /*0a10*/  MOV R11, UR15 ;  /* 0x0000000f000b7c02 */ /* 0x000fe20008000f00 */
[----:B------:R-:W-:Y:S01]  /*0a20*/  @!P0 IMAD.WIDE.U32 R8, R19, 0x4, R8 ;  /* 0x0000000413088825 */ /* 0x000fe200078e0008 */
[----:B------:R-:W2:Y:S03]  /*0a30*/  @P1 LDG.E R16, desc[UR16][R16.64] ;  /* 0x0000001010101981 */ /* 0x000ea6000c1e1900 */
[----:B------:R-:W-:Y:S01]  /*0a40*/  @!P0 IMAD.WIDE R10, R21, 0x4, R10 ;  /* 0x00000004150a8825 */ /* 0x000fe200078e020a */
[----:B------:R-:W2:Y:S04]  /*0a50*/  @P1 LDG.E R4, desc[UR16][R4.64+0x4] ;  /* 0x0000041004041981 */ /* 0x000ea8000c1e1900 */
[----:B------:R-:W4:Y:S04]  /*0a60*/  @!P0 LDG.E R9, desc[UR16][R8.64] ;  /* 0x0000001008098981 */ /* 0x000f28000c1e1900 */
[----:B------:R-:W4:Y:S01]  /*0a70*/  @!P0 LDG.E R10, desc[UR16][R10.64] ;  /* 0x000000100a0a8981 */ /* 0x000f22000c1e1900 */
[----:B---3--:R-:W-:-:S04]  /*0a80*/  @P1 FFMA R3, R3, R6, R12 ;  /* 0x0000000603031223 */ /* 0x008fc8000000000c */
[----:B--2---:R-:W-:-:S04]  /*0a90*/  @P1 FFMA R12, R4, R16, R3 ;  /* 0x00000010040c1223 */ /* 0x004fc80000000003 */
[----:B----4-:R-:W-:-:S07]  /*0aa0*/  @!P0 FFMA R12, R9, R10, R12 ;  /* 0x0000000a090c8223 */ /* 0x010fce000000000c */
.L_x_20:
[----:B------:R-:W-:Y:S05]  /*0ab0*/  BSYNC.RECONVERGENT B0 ;  /* 0x0000000000007941 */ /* 0x000fea0003800200 */
.L_x_19:
[----:B------:R-:W0:Y:S01]  /*0ac0*/  LDC.64 R2, c[0x0][0x390] ;  /* 0x0000e400ff027b82 */ /* 0x000e220000000a00 */
[----:B------:R-:W-:-:S04]  /*0ad0*/  IMAD R13, R0, UR18, R13 ;  /* 0x00000012000d7c24 */ /* 0x000fc8000f8e020d */
[----:B0-----:R-:W-:-:S05]  /*0ae0*/  IMAD.WIDE R2, R13, 0x4, R2 ;  /* 0x000000040d027825 */ /* 0x001fca00078e0202 */
[----:B------:R-:W-:Y:S01]  /*0af0*/  STG.E desc[UR16][R2.64], R12 ;  /* 0x0000000c02007986 */ /* 0x000fe2000c101910 */
[----:B------:R-:W-:Y:S05]  /*0b00*/  EXIT ;  /* 0x000000000000794d */ /* 0x000fea0003800000 */
.L_x_24:
        /* <DEDUP_REMOVED lines=15> */
.L_x_29:


//--------------------- .nv.shared.reserved.0     --------------------------
	.section	.nv.shared.reserved.0,"aw",@nobits
	.weak		__nv_reservedSMEM_offset_0_alias
	.size		__nv_reservedSMEM_offset_0_alias, 0, 64
	.other		__nv_reservedSMEM_offset_0_alias,@"STO_CUDA_RESERVED_SHARED STV_DEFAULT"
__nv_reservedSMEM_offset_0_alias:
	.zero		0
	.zero		64


//--------------------- .nv.constant0.sum_coulomb_results_kernel --------------------------
	.section	.nv.constant0.sum_coulomb_results_kernel,"a",@progbits
	.sectionflags	@""
	.align	4
.nv.constant0.sum_coulomb_results_kernel:
	.zero		920


//--------------------- .nv.constant0.coulomb_kernel --------------------------
	.section	.nv.constant0.coulomb_kernel,"a",@progbits
	.sectionflags	@""
	.align	4
.nv.constant0.coulomb_kernel:
	.zero		968


//--------------------- .nv.constant0.matmul      --------------------------
	.section	.nv.constant0.matmul,"a",@progbits
	.sectionflags	@""
	.align	4
.nv.constant0.matmul:
	.zero		924


//--------------------- SYMBOLS --------------------------

	.type		.nv.reservedSmem.offset0,@object
	.size		.nv.reservedSmem.offset0,0x4
